//
// Generated by NVIDIA NVVM Compiler
//
// Compiler Build ID: CL-36424714
// Cuda compilation tools, release 13.0, V13.0.88
// Based on NVVM 20.0.0
//

.version 9.0
.target sm_100
.address_size 64

.func _ZN10BaseDeviceD1Ev
(
	.param .b64 _ZN10BaseDeviceD1Ev_param_0
)
;
.func _ZN10BaseDeviceD0Ev
(
	.param .b64 _ZN10BaseDeviceD0Ev_param_0
)
;
.func _ZN10Sub1DeviceD1Ev
(
	.param .b64 _ZN10Sub1DeviceD1Ev_param_0
)
;
.func _ZN10Sub1DeviceD0Ev
(
	.param .b64 _ZN10Sub1DeviceD0Ev_param_0
)
;
.func _ZN10Sub1Device1fEv
(
	.param .b64 _ZN10Sub1Device1fEv_param_0
)
;
.func _ZN10Sub2DeviceD1Ev
(
	.param .b64 _ZN10Sub2DeviceD1Ev_param_0
)
;
.func _ZN10Sub2DeviceD0Ev
(
	.param .b64 _ZN10Sub2DeviceD0Ev_param_0
)
;
.func _ZN10Sub2Device1fEv
(
	.param .b64 _ZN10Sub2Device1fEv_param_0
)
;
.extern .func  (.param .b32 func_retval0) vprintf
(
	.param .b64 vprintf_param_0,
	.param .b64 vprintf_param_1
)
;
.extern .func  (.param .b64 func_retval0) malloc
(
	.param .b64 malloc_param_0
)
;
.extern .func free
(
	.param .b64 free_param_0
)
;
.global .align 8 .u64 _ZTV10BaseDevice[5] = {0, 0, _ZN10BaseDeviceD1Ev, _ZN10BaseDeviceD0Ev, 0};
.global .align 8 .u64 _ZTV10Sub1Device[5] = {0, 0, _ZN10Sub1DeviceD1Ev, _ZN10Sub1DeviceD0Ev, _ZN10Sub1Device1fEv};
.global .align 8 .u64 _ZTV10Sub2Device[5] = {0, 0, _ZN10Sub2DeviceD1Ev, _ZN10Sub2DeviceD0Ev, _ZN10Sub2Device1fEv};
.global .align 1 .b8 $str[14] = {104, 101, 108, 108, 111, 32, 49, 58, 32, 37, 100, 33, 10};
.global .align 1 .b8 $str$1[14] = {104, 101, 108, 108, 111, 32, 50, 58, 32, 37, 99, 33, 10};

.func _ZN10BaseDeviceD1Ev(
	.param .b64 _ZN10BaseDeviceD1Ev_param_0
)
{
	.reg .b64 	%rd<5>;

	ld.param.u64 	%rd1, [_ZN10BaseDeviceD1Ev_param_0];
	mov.u64 	%rd2, _ZTV10BaseDevice;
	cvta.global.u64 	%rd3, %rd2;
	add.s64 	%rd4, %rd3, 16;
	st.u64 	[%rd1], %rd4;
	ret;

}
.func _ZN10BaseDeviceD0Ev(
	.param .b64 _ZN10BaseDeviceD0Ev_param_0
)
{
	.reg .b64 	%rd<5>;

	ld.param.u64 	%rd1, [_ZN10BaseDeviceD0Ev_param_0];
	mov.u64 	%rd2, _ZTV10BaseDevice;
	cvta.global.u64 	%rd3, %rd2;
	add.s64 	%rd4, %rd3, 16;
	st.u64 	[%rd1], %rd4;
	{ // callseq 0, 0
	.param .b64 param0;
	st.param.b64 	[param0], %rd1;
	call.uni 
	free, 
	(
	param0
	);
	} // callseq 0
	ret;

}
.func _ZN10Sub1DeviceD1Ev(
	.param .b64 _ZN10Sub1DeviceD1Ev_param_0
)
{
	.reg .b64 	%rd<5>;

	ld.param.u64 	%rd1, [_ZN10Sub1DeviceD1Ev_param_0];
	mov.u64 	%rd2, _ZTV10BaseDevice;
	cvta.global.u64 	%rd3, %rd2;
	add.s64 	%rd4, %rd3, 16;
	st.u64 	[%rd1], %rd4;
	ret;

}
.func _ZN10Sub1DeviceD0Ev(
	.param .b64 _ZN10Sub1DeviceD0Ev_param_0
)
{
	.reg .b64 	%rd<5>;

	ld.param.u64 	%rd1, [_ZN10Sub1DeviceD0Ev_param_0];
	mov.u64 	%rd2, _ZTV10BaseDevice;
	cvta.global.u64 	%rd3, %rd2;
	add.s64 	%rd4, %rd3, 16;
	st.u64 	[%rd1], %rd4;
	{ // callseq 1, 0
	.param .b64 param0;
	st.param.b64 	[param0], %rd1;
	call.uni 
	free, 
	(
	param0
	);
	} // callseq 1
	ret;

}
.func _ZN10Sub1Device1fEv(
	.param .b64 _ZN10Sub1Device1fEv_param_0
)
{
	.local .align 8 .b8 	__local_depot4[8];
	.reg .b64 	%SP;
	.reg .b64 	%SPL;
	.reg .b32 	%r<4>;
	.reg .b64 	%rd<6>;

	mov.u64 	%SPL, __local_depot4;
	cvta.local.u64 	%SP, %SPL;
	ld.param.u64 	%rd1, [_ZN10Sub1Device1fEv_param_0];
	add.u64 	%rd2, %SP, 0;
	add.u64 	%rd3, %SPL, 0;
	ld.u32 	%r1, [%rd1+8];
	st.local.u32 	[%rd3], %r1;
	mov.u64 	%rd4, $str;
	cvta.global.u64 	%rd5, %rd4;
	{ // callseq 2, 0
	.param .b64 param0;
	st.param.b64 	[param0], %rd5;
	.param .b64 param1;
	st.param.b64 	[param1], %rd2;
	.param .b32 retval0;
	call.uni (retval0), 
	vprintf, 
	(
	param0, 
	param1
	);
	ld.param.b32 	%r2, [retval0];
	} // callseq 2
	ret;

}
.func _ZN10Sub2DeviceD1Ev(
	.param .b64 _ZN10Sub2DeviceD1Ev_param_0
)
{
	.reg .b64 	%rd<5>;

	ld.param.u64 	%rd1, [_ZN10Sub2DeviceD1Ev_param_0];
	mov.u64 	%rd2, _ZTV10BaseDevice;
	cvta.global.u64 	%rd3, %rd2;
	add.s64 	%rd4, %rd3, 16;
	st.u64 	[%rd1], %rd4;
	ret;

}
.func _ZN10Sub2DeviceD0Ev(
	.param .b64 _ZN10Sub2DeviceD0Ev_param_0
)
{
	.reg .b64 	%rd<5>;

	ld.param.u64 	%rd1, [_ZN10Sub2DeviceD0Ev_param_0];
	mov.u64 	%rd2, _ZTV10BaseDevice;
	cvta.global.u64 	%rd3, %rd2;
	add.s64 	%rd4, %rd3, 16;
	st.u64 	[%rd1], %rd4;
	{ // callseq 3, 0
	.param .b64 param0;
	st.param.b64 	[param0], %rd1;
	call.uni 
	free, 
	(
	param0
	);
	} // callseq 3
	ret;

}
.func _ZN10Sub2Device1fEv(
	.param .b64 _ZN10Sub2Device1fEv_param_0
)
{
	.local .align 8 .b8 	__local_depot7[8];
	.reg .b64 	%SP;
	.reg .b64 	%SPL;
	.reg .b32 	%r<4>;
	.reg .b64 	%rd<6>;

	mov.u64 	%SPL, __local_depot7;
	cvta.local.u64 	%SP, %SPL;
	ld.param.u64 	%rd1, [_ZN10Sub2Device1fEv_param_0];
	add.u64 	%rd2, %SP, 0;
	add.u64 	%rd3, %SPL, 0;
	ld.s8 	%r1, [%rd1+8];
	st.local.u32 	[%rd3], %r1;
	mov.u64 	%rd4, $str$1;
	cvta.global.u64 	%rd5, %rd4;
	{ // callseq 4, 0
	.param .b64 param0;
	st.param.b64 	[param0], %rd5;
	.param .b64 param1;
	st.param.b64 	[param1], %rd2;
	.param .b32 retval0;
	call.uni (retval0), 
	vprintf, 
	(
	param0, 
	param1
	);
	ld.param.b32 	%r2, [retval0];
	} // callseq 4
	ret;

}
	// .globl	_Z6runnerPP10BaseDevicei
.visible .entry _Z6runnerPP10BaseDevicei(
	.param .u64 .ptr .align 1 _Z6runnerPP10BaseDevicei_param_0,
	.param .u32 _Z6runnerPP10BaseDevicei_param_1
)
{
	.reg .pred 	%p<10>;
	.reg .b32 	%r<23>;
	.reg .b64 	%rd<103>;

	ld.param.u64 	%rd8, [_Z6runnerPP10BaseDevicei_param_0];
	ld.param.u32 	%r16, [_Z6runnerPP10BaseDevicei_param_1];
	cvta.to.global.u64 	%rd1, %rd8;
	setp.lt.s32 	%p1, %r16, 1;
	@%p1 bra 	$L__BB8_13;
	and.b32  	%r1, %r16, 15;
	setp.lt.u32 	%p2, %r16, 16;
	mov.b32 	%r20, 0;
	@%p2 bra 	$L__BB8_4;
	and.b32  	%r20, %r16, 2147483632;
	neg.s32 	%r18, %r20;
	add.s64 	%rd101, %rd1, 64;
$L__BB8_3:
	.pragma "nounroll";
	ld.global.u64 	%rd9, [%rd101+-64];
	ld.u64 	%rd10, [%rd9];
	ld.u64 	%rd11, [%rd10+16];
	{ // callseq 5, 0
	.param .b64 param0;
	st.param.b64 	[param0], %rd9;
	prototype_5 : .callprototype ()_ (.param .b64 _);
	call 
	%rd11, 
	(
	param0
	)
	, prototype_5;
	} // callseq 5
	ld.global.u64 	%rd12, [%rd101+-56];
	ld.u64 	%rd13, [%rd12];
	ld.u64 	%rd14, [%rd13+16];
	{ // callseq 6, 0
	.param .b64 param0;
	st.param.b64 	[param0], %rd12;
	prototype_6 : .callprototype ()_ (.param .b64 _);
	call 
	%rd14, 
	(
	param0
	)
	, prototype_6;
	} // callseq 6
	ld.global.u64 	%rd15, [%rd101+-48];
	ld.u64 	%rd16, [%rd15];
	ld.u64 	%rd17, [%rd16+16];
	{ // callseq 7, 0
	.param .b64 param0;
	st.param.b64 	[param0], %rd15;
	prototype_7 : .callprototype ()_ (.param .b64 _);
	call 
	%rd17, 
	(
	param0
	)
	, prototype_7;
	} // callseq 7
	ld.global.u64 	%rd18, [%rd101+-40];
	ld.u64 	%rd19, [%rd18];
	ld.u64 	%rd20, [%rd19+16];
	{ // callseq 8, 0
	.param .b64 param0;
	st.param.b64 	[param0], %rd18;
	prototype_8 : .callprototype ()_ (.param .b64 _);
	call 
	%rd20, 
	(
	param0
	)
	, prototype_8;
	} // callseq 8
	ld.global.u64 	%rd21, [%rd101+-32];
	ld.u64 	%rd22, [%rd21];
	ld.u64 	%rd23, [%rd22+16];
	{ // callseq 9, 0
	.param .b64 param0;
	st.param.b64 	[param0], %rd21;
	prototype_9 : .callprototype ()_ (.param .b64 _);
	call 
	%rd23, 
	(
	param0
	)
	, prototype_9;
	} // callseq 9
	ld.global.u64 	%rd24, [%rd101+-24];
	ld.u64 	%rd25, [%rd24];
	ld.u64 	%rd26, [%rd25+16];
	{ // callseq 10, 0
	.param .b64 param0;
	st.param.b64 	[param0], %rd24;
	prototype_10 : .callprototype ()_ (.param .b64 _);
	call 
	%rd26, 
	(
	param0
	)
	, prototype_10;
	} // callseq 10
	ld.global.u64 	%rd27, [%rd101+-16];
	ld.u64 	%rd28, [%rd27];
	ld.u64 	%rd29, [%rd28+16];
	{ // callseq 11, 0
	.param .b64 param0;
	st.param.b64 	[param0], %rd27;
	prototype_11 : .callprototype ()_ (.param .b64 _);
	call 
	%rd29, 
	(
	param0
	)
	, prototype_11;
	} // callseq 11
	ld.global.u64 	%rd30, [%rd101+-8];
	ld.u64 	%rd31, [%rd30];
	ld.u64 	%rd32, [%rd31+16];
	{ // callseq 12, 0
	.param .b64 param0;
	st.param.b64 	[param0], %rd30;
	prototype_12 : .callprototype ()_ (.param .b64 _);
	call 
	%rd32, 
	(
	param0
	)
	, prototype_12;
	} // callseq 12
	ld.global.u64 	%rd33, [%rd101];
	ld.u64 	%rd34, [%rd33];
	ld.u64 	%rd35, [%rd34+16];
	{ // callseq 13, 0
	.param .b64 param0;
	st.param.b64 	[param0], %rd33;
	prototype_13 : .callprototype ()_ (.param .b64 _);
	call 
	%rd35, 
	(
	param0
	)
	, prototype_13;
	} // callseq 13
	ld.global.u64 	%rd36, [%rd101+8];
	ld.u64 	%rd37, [%rd36];
	ld.u64 	%rd38, [%rd37+16];
	{ // callseq 14, 0
	.param .b64 param0;
	st.param.b64 	[param0], %rd36;
	prototype_14 : .callprototype ()_ (.param .b64 _);
	call 
	%rd38, 
	(
	param0
	)
	, prototype_14;
	} // callseq 14
	ld.global.u64 	%rd39, [%rd101+16];
	ld.u64 	%rd40, [%rd39];
	ld.u64 	%rd41, [%rd40+16];
	{ // callseq 15, 0
	.param .b64 param0;
	st.param.b64 	[param0], %rd39;
	prototype_15 : .callprototype ()_ (.param .b64 _);
	call 
	%rd41, 
	(
	param0
	)
	, prototype_15;
	} // callseq 15
	ld.global.u64 	%rd42, [%rd101+24];
	ld.u64 	%rd43, [%rd42];
	ld.u64 	%rd44, [%rd43+16];
	{ // callseq 16, 0
	.param .b64 param0;
	st.param.b64 	[param0], %rd42;
	prototype_16 : .callprototype ()_ (.param .b64 _);
	call 
	%rd44, 
	(
	param0
	)
	, prototype_16;
	} // callseq 16
	ld.global.u64 	%rd45, [%rd101+32];
	ld.u64 	%rd46, [%rd45];
	ld.u64 	%rd47, [%rd46+16];
	{ // callseq 17, 0
	.param .b64 param0;
	st.param.b64 	[param0], %rd45;
	prototype_17 : .callprototype ()_ (.param .b64 _);
	call 
	%rd47, 
	(
	param0
	)
	, prototype_17;
	} // callseq 17
	ld.global.u64 	%rd48, [%rd101+40];
	ld.u64 	%rd49, [%rd48];
	ld.u64 	%rd50, [%rd49+16];
	{ // callseq 18, 0
	.param .b64 param0;
	st.param.b64 	[param0], %rd48;
	prototype_18 : .callprototype ()_ (.param .b64 _);
	call 
	%rd50, 
	(
	param0
	)
	, prototype_18;
	} // callseq 18
	ld.global.u64 	%rd51, [%rd101+48];
	ld.u64 	%rd52, [%rd51];
	ld.u64 	%rd53, [%rd52+16];
	{ // callseq 19, 0
	.param .b64 param0;
	st.param.b64 	[param0], %rd51;
	prototype_19 : .callprototype ()_ (.param .b64 _);
	call 
	%rd53, 
	(
	param0
	)
	, prototype_19;
	} // callseq 19
	ld.global.u64 	%rd54, [%rd101+56];
	ld.u64 	%rd55, [%rd54];
	ld.u64 	%rd56, [%rd55+16];
	{ // callseq 20, 0
	.param .b64 param0;
	st.param.b64 	[param0], %rd54;
	prototype_20 : .callprototype ()_ (.param .b64 _);
	call 
	%rd56, 
	(
	param0
	)
	, prototype_20;
	} // callseq 20
	add.s32 	%r18, %r18, 16;
	add.s64 	%rd101, %rd101, 128;
	setp.ne.s32 	%p3, %r18, 0;
	@%p3 bra 	$L__BB8_3;
$L__BB8_4:
	setp.eq.s32 	%p4, %r1, 0;
	@%p4 bra 	$L__BB8_13;
	and.b32  	%r7, %r16, 7;
	setp.lt.u32 	%p5, %r1, 8;
	@%p5 bra 	$L__BB8_7;
	mul.wide.u32 	%rd57, %r20, 8;
	add.s64 	%rd58, %rd1, %rd57;
	ld.global.u64 	%rd59, [%rd58];
	ld.u64 	%rd60, [%rd59];
	ld.u64 	%rd61, [%rd60+16];
	{ // callseq 21, 0
	.param .b64 param0;
	st.param.b64 	[param0], %rd59;
	prototype_21 : .callprototype ()_ (.param .b64 _);
	call 
	%rd61, 
	(
	param0
	)
	, prototype_21;
	} // callseq 21
	ld.global.u64 	%rd62, [%rd58+8];
	ld.u64 	%rd63, [%rd62];
	ld.u64 	%rd64, [%rd63+16];
	{ // callseq 22, 0
	.param .b64 param0;
	st.param.b64 	[param0], %rd62;
	prototype_22 : .callprototype ()_ (.param .b64 _);
	call 
	%rd64, 
	(
	param0
	)
	, prototype_22;
	} // callseq 22
	ld.global.u64 	%rd65, [%rd58+16];
	ld.u64 	%rd66, [%rd65];
	ld.u64 	%rd67, [%rd66+16];
	{ // callseq 23, 0
	.param .b64 param0;
	st.param.b64 	[param0], %rd65;
	prototype_23 : .callprototype ()_ (.param .b64 _);
	call 
	%rd67, 
	(
	param0
	)
	, prototype_23;
	} // callseq 23
	ld.global.u64 	%rd68, [%rd58+24];
	ld.u64 	%rd69, [%rd68];
	ld.u64 	%rd70, [%rd69+16];
	{ // callseq 24, 0
	.param .b64 param0;
	st.param.b64 	[param0], %rd68;
	prototype_24 : .callprototype ()_ (.param .b64 _);
	call 
	%rd70, 
	(
	param0
	)
	, prototype_24;
	} // callseq 24
	ld.global.u64 	%rd71, [%rd58+32];
	ld.u64 	%rd72, [%rd71];
	ld.u64 	%rd73, [%rd72+16];
	{ // callseq 25, 0
	.param .b64 param0;
	st.param.b64 	[param0], %rd71;
	prototype_25 : .callprototype ()_ (.param .b64 _);
	call 
	%rd73, 
	(
	param0
	)
	, prototype_25;
	} // callseq 25
	ld.global.u64 	%rd74, [%rd58+40];
	ld.u64 	%rd75, [%rd74];
	ld.u64 	%rd76, [%rd75+16];
	{ // callseq 26, 0
	.param .b64 param0;
	st.param.b64 	[param0], %rd74;
	prototype_26 : .callprototype ()_ (.param .b64 _);
	call 
	%rd76, 
	(
	param0
	)
	, prototype_26;
	} // callseq 26
	ld.global.u64 	%rd77, [%rd58+48];
	ld.u64 	%rd78, [%rd77];
	ld.u64 	%rd79, [%rd78+16];
	{ // callseq 27, 0
	.param .b64 param0;
	st.param.b64 	[param0], %rd77;
	prototype_27 : .callprototype ()_ (.param .b64 _);
	call 
	%rd79, 
	(
	param0
	)
	, prototype_27;
	} // callseq 27
	ld.global.u64 	%rd80, [%rd58+56];
	ld.u64 	%rd81, [%rd80];
	ld.u64 	%rd82, [%rd81+16];
	{ // callseq 28, 0
	.param .b64 param0;
	st.param.b64 	[param0], %rd80;
	prototype_28 : .callprototype ()_ (.param .b64 _);
	call 
	%rd82, 
	(
	param0
	)
	, prototype_28;
	} // callseq 28
	add.s32 	%r20, %r20, 8;
$L__BB8_7:
	setp.eq.s32 	%p6, %r7, 0;
	@%p6 bra 	$L__BB8_13;
	and.b32  	%r10, %r16, 3;
	setp.lt.u32 	%p7, %r7, 4;
	@%p7 bra 	$L__BB8_10;
	mul.wide.u32 	%rd83, %r20, 8;
	add.s64 	%rd84, %rd1, %rd83;
	ld.global.u64 	%rd85, [%rd84];
	ld.u64 	%rd86, [%rd85];
	ld.u64 	%rd87, [%rd86+16];
	{ // callseq 29, 0
	.param .b64 param0;
	st.param.b64 	[param0], %rd85;
	prototype_29 : .callprototype ()_ (.param .b64 _);
	call 
	%rd87, 
	(
	param0
	)
	, prototype_29;
	} // callseq 29
	ld.global.u64 	%rd88, [%rd84+8];
	ld.u64 	%rd89, [%rd88];
	ld.u64 	%rd90, [%rd89+16];
	{ // callseq 30, 0
	.param .b64 param0;
	st.param.b64 	[param0], %rd88;
	prototype_30 : .callprototype ()_ (.param .b64 _);
	call 
	%rd90, 
	(
	param0
	)
	, prototype_30;
	} // callseq 30
	ld.global.u64 	%rd91, [%rd84+16];
	ld.u64 	%rd92, [%rd91];
	ld.u64 	%rd93, [%rd92+16];
	{ // callseq 31, 0
	.param .b64 param0;
	st.param.b64 	[param0], %rd91;
	prototype_31 : .callprototype ()_ (.param .b64 _);
	call 
	%rd93, 
	(
	param0
	)
	, prototype_31;
	} // callseq 31
	ld.global.u64 	%rd94, [%rd84+24];
	ld.u64 	%rd95, [%rd94];
	ld.u64 	%rd96, [%rd95+16];
	{ // callseq 32, 0
	.param .b64 param0;
	st.param.b64 	[param0], %rd94;
	prototype_32 : .callprototype ()_ (.param .b64 _);
	call 
	%rd96, 
	(
	param0
	)
	, prototype_32;
	} // callseq 32
	add.s32 	%r20, %r20, 4;
$L__BB8_10:
	setp.eq.s32 	%p8, %r10, 0;
	@%p8 bra 	$L__BB8_13;
	mul.wide.u32 	%rd97, %r20, 8;
	add.s64 	%rd102, %rd1, %rd97;
	neg.s32 	%r22, %r10;
$L__BB8_12:
	.pragma "nounroll";
	ld.global.u64 	%rd98, [%rd102];
	ld.u64 	%rd99, [%rd98];
	ld.u64 	%rd100, [%rd99+16];
	{ // callseq 33, 0
	.param .b64 param0;
	st.param.b64 	[param0], %rd98;
	prototype_33 : .callprototype ()_ (.param .b64 _);
	call 
	%rd100, 
	(
	param0
	)
	, prototype_33;
	} // callseq 33
	add.s64 	%rd102, %rd102, 8;
	add.s32 	%r22, %r22, 1;
	setp.ne.s32 	%p9, %r22, 0;
	@%p9 bra 	$L__BB8_12;
$L__BB8_13:
	ret;

}
	// .globl	_Z11create_sub1PP10BaseDevicei
.visible .entry _Z11create_sub1PP10BaseDevicei(
	.param .u64 .ptr .align 1 _Z11create_sub1PP10BaseDevicei_param_0,
	.param .u32 _Z11create_sub1PP10BaseDevicei_param_1
)
{
	.reg .b32 	%r<2>;
	.reg .b64 	%rd<8>;

	ld.param.u64 	%rd1, [_Z11create_sub1PP10BaseDevicei_param_0];
	ld.param.u32 	%r1, [_Z11create_sub1PP10BaseDevicei_param_1];
	cvta.to.global.u64 	%rd2, %rd1;
	{ // callseq 34, 0
	.param .b64 param0;
	st.param.b64 	[param0], 16;
	.param .b64 retval0;
	call.uni (retval0), 
	malloc, 
	(
	param0
	);
	ld.param.b64 	%rd3, [retval0];
	} // callseq 34
	mov.u64 	%rd5, _ZTV10Sub1Device;
	cvta.global.u64 	%rd6, %rd5;
	add.s64 	%rd7, %rd6, 16;
	st.u64 	[%rd3], %rd7;
	st.u32 	[%rd3+8], %r1;
	st.global.u64 	[%rd2], %rd3;
	ret;

}
	// .globl	_Z11create_sub2PP10BaseDevicec
.visible .entry _Z11create_sub2PP10BaseDevicec(
	.param .u64 .ptr .align 1 _Z11create_sub2PP10BaseDevicec_param_0,
	.param .u8 _Z11create_sub2PP10BaseDevicec_param_1
)
{
	.reg .b16 	%rs<2>;
	.reg .b64 	%rd<8>;

	ld.param.u64 	%rd1, [_Z11create_sub2PP10BaseDevicec_param_0];
	ld.param.s8 	%rs1, [_Z11create_sub2PP10BaseDevicec_param_1];
	cvta.to.global.u64 	%rd2, %rd1;
	{ // callseq 35, 0
	.param .b64 param0;
	st.param.b64 	[param0], 16;
	.param .b64 retval0;
	call.uni (retval0), 
	malloc, 
	(
	param0
	);
	ld.param.b64 	%rd3, [retval0];
	} // callseq 35
	mov.u64 	%rd5, _ZTV10Sub2Device;
	cvta.global.u64 	%rd6, %rd5;
	add.s64 	%rd7, %rd6, 16;
	st.u64 	[%rd3], %rd7;
	st.u8 	[%rd3+8], %rs1;
	st.global.u64 	[%rd2], %rd3;
	ret;

}


// ===== COMPILED SASS (sm_100) =====

	.target	sm_100

	.elftype	@"ET_EXEC"


//--------------------- .note.nv.tkinfo           --------------------------
	.section	.note.nv.tkinfo,"",@"SHT_NOTE"
	.sectionflags	@"SHF_NOTE_NV_TKINFO"
	.tkinfo
        /*0018*/ 	.word	0x00000002
        /*0030*/ 	.string	""
        /*0030*/ 	.string	"ptxas"
        /*0030*/ 	.string	"Cuda compilation tools, release 13.0, V13.0.88"
        /*0030*/ 	.string	"Build cuda_13.0.r13.0/compiler.36424714_0"
        /*0030*/ 	.string	"-arch sm_100 -m 64 "



//--------------------- .note.nv.cuinfo           --------------------------
	.section	.note.nv.cuinfo,"",@"SHT_NOTE"
	.sectionflags	@"SHF_NOTE_NV_CUINFO"
        /*0018*/ 	.short	0x0002
        /*001a*/ 	.short	0x0064
        /*001c*/ 	.short	0x0082
	.zero		2


//--------------------- .nv.info                  --------------------------
	.section	.nv.info,"",@"SHT_CUDA_INFO"
	.align	4


	//----- nvinfo : EIATTR_REGCOUNT
	.align		4
        /*0000*/ 	.byte	0x04, 0x2f
        /*0002*/ 	.short	(.L_6 - .L_5)
	.align		4
.L_5:
        /*0004*/ 	.word	index@(_Z11create_sub2PP10BaseDevicec)
        /*0008*/ 	.word	0x00000018


	//----- nvinfo : EIATTR_FRAME_SIZE
	.align		4
.L_6:
        /*000c*/ 	.byte	0x04, 0x11
        /*000e*/ 	.short	(.L_8 - .L_7)
	.align		4
.L_7:
        /*0010*/ 	.word	index@($_Z11create_sub2PP10BaseDevicec$_ZN10Sub2DeviceD1Ev)
        /*0014*/ 	.word	0x00000000


	//----- nvinfo : EIATTR_FRAME_SIZE
	.align		4
.L_8:
        /*0018*/ 	.byte	0x04, 0x11
        /*001a*/ 	.short	(.L_10 - .L_9)
	.align		4
.L_9:
        /*001c*/ 	.word	index@($_Z11create_sub2PP10BaseDevicec$_ZN10Sub2DeviceD0Ev)
        /*0020*/ 	.word	0x00000000


	//----- nvinfo : EIATTR_FRAME_SIZE
	.align		4
.L_10:
        /*0024*/ 	.byte	0x04, 0x11
        /*0026*/ 	.short	(.L_12 - .L_11)
	.align		4
.L_11:
        /*0028*/ 	.word	index@($_Z11create_sub2PP10BaseDevicec$_ZN10Sub2Device1fEv)
        /*002c*/ 	.word	0x00000000


	//----- nvinfo : EIATTR_FRAME_SIZE
	.align		4
.L_12:
        /*0030*/ 	.byte	0x04, 0x11
        /*0032*/ 	.short	(.L_14 - .L_13)
	.align		4
.L_13:
        /*0034*/ 	.word	index@($_Z11create_sub2PP10BaseDevicec$_ZN10Sub1DeviceD1Ev)
        /*0038*/ 	.word	0x00000000


	//----- nvinfo : EIATTR_FRAME_SIZE
	.align		4
.L_14:
        /*003c*/ 	.byte	0x04, 0x11
        /*003e*/ 	.short	(.L_16 - .L_15)
	.align		4
.L_15:
        /*0040*/ 	.word	index@($_Z11create_sub2PP10BaseDevicec$_ZN10Sub1DeviceD0Ev)
        /*0044*/ 	.word	0x00000000


	//----- nvinfo : EIATTR_FRAME_SIZE
	.align		4
.L_16:
        /*0048*/ 	.byte	0x04, 0x11
        /*004a*/ 	.short	(.L_18 - .L_17)
	.align		4
.L_17:
        /*004c*/ 	.word	index@($_Z11create_sub2PP10BaseDevicec$_ZN10Sub1Device1fEv)
        /*0050*/ 	.word	0x00000000


	//----- nvinfo : EIATTR_FRAME_SIZE
	.align		4
.L_18:
        /*0054*/ 	.byte	0x04, 0x11
        /*0056*/ 	.short	(.L_20 - .L_19)
	.align		4
.L_19:
        /*0058*/ 	.word	index@($_Z11create_sub2PP10BaseDevicec$_ZN10BaseDeviceD1Ev)
        /*005c*/ 	.word	0x00000000


	//----- nvinfo : EIATTR_FRAME_SIZE
	.align		4
.L_20:
        /*0060*/ 	.byte	0x04, 0x11
        /*0062*/ 	.short	(.L_22 - .L_21)
	.align		4
.L_21:
        /*0064*/ 	.word	index@($_Z11create_sub2PP10BaseDevicec$_ZN10BaseDeviceD0Ev)
        /*0068*/ 	.word	0x00000000


	//----- nvinfo : EIATTR_FRAME_SIZE
	.align		4
.L_22:
        /*006c*/ 	.byte	0x04, 0x11
        /*006e*/ 	.short	(.L_24 - .L_23)
	.align		4
.L_23:
        /*0070*/ 	.word	index@(_Z11create_sub2PP10BaseDevicec)
        /*0074*/ 	.word	0x00000000


	//----- nvinfo : EIATTR_REGCOUNT
	.align		4
.L_24:
        /*0078*/ 	.byte	0x04, 0x2f
        /*007a*/ 	.short	(.L_26 - .L_25)
	.align		4
.L_25:
        /*007c*/ 	.word	index@(_Z6runnerPP10BaseDevicei)
        /*0080*/ 	.word	0x0000001a


	//----- nvinfo : EIATTR_FRAME_SIZE
	.align		4
.L_26:
        /*0084*/ 	.byte	0x04, 0x11
        /*0086*/ 	.short	(.L_28 - .L_27)
	.align		4
.L_27:
        /*0088*/ 	.word	index@($_Z6runnerPP10BaseDevicei$_ZN10Sub2DeviceD1Ev)
        /*008c*/ 	.word	0x00000010


	//----- nvinfo : EIATTR_FRAME_SIZE
	.align		4
.L_28:
        /*0090*/ 	.byte	0x04, 0x11
        /*0092*/ 	.short	(.L_30 - .L_29)
	.align		4
.L_29:
        /*0094*/ 	.word	index@($_Z6runnerPP10BaseDevicei$_ZN10Sub2DeviceD0Ev)
        /*0098*/ 	.word	0x00000010


	//----- nvinfo : EIATTR_FRAME_SIZE
	.align		4
.L_30:
        /*009c*/ 	.byte	0x04, 0x11
        /*009e*/ 	.short	(.L_32 - .L_31)
	.align		4
.L_31:
        /*00a0*/ 	.word	index@($_Z6runnerPP10BaseDevicei$_ZN10Sub2Device1fEv)
        /*00a4*/ 	.word	0x00000010


	//----- nvinfo : EIATTR_FRAME_SIZE
	.align		4
.L_32:
        /*00a8*/ 	.byte	0x04, 0x11
        /*00aa*/ 	.short	(.L_34 - .L_33)
	.align		4
.L_33:
        /*00ac*/ 	.word	index@($_Z6runnerPP10BaseDevicei$_ZN10Sub1DeviceD1Ev)
        /*00b0*/ 	.word	0x00000010


	//----- nvinfo : EIATTR_FRAME_SIZE
	.align		4
.L_34:
        /*00b4*/ 	.byte	0x04, 0x11
        /*00b6*/ 	.short	(.L_36 - .L_35)
	.align		4
.L_35:
        /*00b8*/ 	.word	index@($_Z6runnerPP10BaseDevicei$_ZN10Sub1DeviceD0Ev)
        /*00bc*/ 	.word	0x00000010


	//----- nvinfo : EIATTR_FRAME_SIZE
	.align		4
.L_36:
        /*00c0*/ 	.byte	0x04, 0x11
        /*00c2*/ 	.short	(.L_38 - .L_37)
	.align		4
.L_37:
        /*00c4*/ 	.word	index@($_Z6runnerPP10BaseDevicei$_ZN10Sub1Device1fEv)
        /*00c8*/ 	.word	0x00000010


	//----- nvinfo : EIATTR_FRAME_SIZE
	.align		4
.L_38:
        /*00cc*/ 	.byte	0x04, 0x11
        /*00ce*/ 	.short	(.L_40 - .L_39)
	.align		4
.L_39:
        /*00d0*/ 	.word	index@($_Z6runnerPP10BaseDevicei$_ZN10BaseDeviceD1Ev)
        /*00d4*/ 	.word	0x00000010


	//----- nvinfo : EIATTR_FRAME_SIZE
	.align		4
.L_40:
        /*00d8*/ 	.byte	0x04, 0x11
        /*00da*/ 	.short	(.L_42 - .L_41)
	.align		4
.L_41:
        /*00dc*/ 	.word	index@($_Z6runnerPP10BaseDevicei$_ZN10BaseDeviceD0Ev)
        /*00e0*/ 	.word	0x00000010


	//----- nvinfo : EIATTR_FRAME_SIZE
	.align		4
.L_42:
        /*00e4*/ 	.byte	0x04, 0x11
        /*00e6*/ 	.short	(.L_44 - .L_43)
	.align		4
.L_43:
        /*00e8*/ 	.word	index@(_Z6runnerPP10BaseDevicei)
        /*00ec*/ 	.word	0x00000010


	//----- nvinfo : EIATTR_REGCOUNT
	.align		4
.L_44:
        /*00f0*/ 	.byte	0x04, 0x2f
        /*00f2*/ 	.short	(.L_46 - .L_45)
	.align		4
.L_45:
        /*00f4*/ 	.word	index@(_Z11create_sub1PP10BaseDevicei)
        /*00f8*/ 	.word	0x00000018


	//----- nvinfo : EIATTR_FRAME_SIZE
	.align		4
.L_46:
        /*00fc*/ 	.byte	0x04, 0x11
        /*00fe*/ 	.short	(.L_48 - .L_47)
	.align		4
.L_47:
        /*0100*/ 	.word	index@($_Z11create_sub1PP10BaseDevicei$_ZN10Sub2DeviceD1Ev)
        /*0104*/ 	.word	0x00000000


	//----- nvinfo : EIATTR_FRAME_SIZE
	.align		4
.L_48:
        /*0108*/ 	.byte	0x04, 0x11
        /*010a*/ 	.short	(.L_50 - .L_49)
	.align		4
.L_49:
        /*010c*/ 	.word	index@($_Z11create_sub1PP10BaseDevicei$_ZN10Sub2DeviceD0Ev)
        /*0110*/ 	.word	0x00000000


	//----- nvinfo : EIATTR_FRAME_SIZE
	.align		4
.L_50:
        /*0114*/ 	.byte	0x04, 0x11
        /*0116*/ 	.short	(.L_52 - .L_51)
	.align		4
.L_51:
        /*0118*/ 	.word	index@($_Z11create_sub1PP10BaseDevicei$_ZN10Sub2Device1fEv)
        /*011c*/ 	.word	0x00000000


	//----- nvinfo : EIATTR_FRAME_SIZE
	.align		4
.L_52:
        /*0120*/ 	.byte	0x04, 0x11
        /*0122*/ 	.short	(.L_54 - .L_53)
	.align		4
.L_53:
        /*0124*/ 	.word	index@($_Z11create_sub1PP10BaseDevicei$_ZN10Sub1DeviceD1Ev)
        /*0128*/ 	.word	0x00000000


	//----- nvinfo : EIATTR_FRAME_SIZE
	.align		4
.L_54:
        /*012c*/ 	.byte	0x04, 0x11
        /*012e*/ 	.short	(.L_56 - .L_55)
	.align		4
.L_55:
        /*0130*/ 	.word	index@($_Z11create_sub1PP10BaseDevicei$_ZN10Sub1DeviceD0Ev)
        /*0134*/ 	.word	0x00000000


	//----- nvinfo : EIATTR_FRAME_SIZE
	.align		4
.L_56:
        /*0138*/ 	.byte	0x04, 0x11
        /*013a*/ 	.short	(.L_58 - .L_57)
	.align		4
.L_57:
        /*013c*/ 	.word	index@($_Z11create_sub1PP10BaseDevicei$_ZN10Sub1Device1fEv)
        /*0140*/ 	.word	0x00000000


	//----- nvinfo : EIATTR_FRAME_SIZE
	.align		4
.L_58:
        /*0144*/ 	.byte	0x04, 0x11
        /*0146*/ 	.short	(.L_60 - .L_59)
	.align		4
.L_59:
        /*0148*/ 	.word	index@($_Z11create_sub1PP10BaseDevicei$_ZN10BaseDeviceD1Ev)
        /*014c*/ 	.word	0x00000000


	//----- nvinfo : EIATTR_FRAME_SIZE
	.align		4
.L_60:
        /*0150*/ 	.byte	0x04, 0x11
        /*0152*/ 	.short	(.L_62 - .L_61)
	.align		4
.L_61:
        /*0154*/ 	.word	index@($_Z11create_sub1PP10BaseDevicei$_ZN10BaseDeviceD0Ev)
        /*0158*/ 	.word	0x00000000


	//----- nvinfo : EIATTR_FRAME_SIZE
	.align		4
.L_62:
        /*015c*/ 	.byte	0x04, 0x11
        /*015e*/ 	.short	(.L_64 - .L_63)
	.align		4
.L_63:
        /*0160*/ 	.word	index@(_Z11create_sub1PP10BaseDevicei)
        /*0164*/ 	.word	0x00000000


	//----- nvinfo : EIATTR_MIN_STACK_SIZE
	.align		4
.L_64:
        /*0168*/ 	.byte	0x04, 0x12
        /*016a*/ 	.short	(.L_66 - .L_65)
	.align		4
.L_65:
        /*016c*/ 	.word	index@(_Z11create_sub1PP10BaseDevicei)
        /*0170*/ 	.word	0x00000000


	//----- nvinfo : EIATTR_MIN_STACK_SIZE
	.align		4
.L_66:
        /*0174*/ 	.byte	0x04, 0x12
        /*0176*/ 	.short	(.L_68 - .L_67)
	.align		4
.L_67:
        /*0178*/ 	.word	index@(_Z6runnerPP10BaseDevicei)
        /*017c*/ 	.word	0x00000010


	//----- nvinfo : EIATTR_MIN_STACK_SIZE
	.align		4
.L_68:
        /*0180*/ 	.byte	0x04, 0x12
        /*0182*/ 	.short	(.L_70 - .L_69)
	.align		4
.L_69:
        /*0184*/ 	.word	index@(_Z11create_sub2PP10BaseDevicec)
        /*0188*/ 	.word	0x00000000
.L_70:


//--------------------- .nv.compat                --------------------------
	.section	.nv.compat,"",@"SHT_CUDA_COMPAT_INFO"
	.align	4
        /*0000*/ 	.byte	0x02, 0x09, 0x00, 0x00, 0x02, 0x02, 0x01, 0x00, 0x02, 0x05, 0x05, 0x00, 0x03, 0x07, 0x01, 0x01
        /*0010*/ 	.byte	0x02, 0x03, 0x00, 0x00, 0x02, 0x06, 0x01, 0x00, 0x04, 0x0b, 0x08, 0x00, 0x09, 0x00, 0x00, 0x00
        /*0020*/ 	.byte	0x00, 0x00, 0x00, 0x00


//--------------------- .nv.info._Z11create_sub1PP10BaseDevicei --------------------------
	.section	.nv.info._Z11create_sub1PP10BaseDevicei,"",@"SHT_CUDA_INFO"
	.sectionflags	@""
	.align	4


	//----- nvinfo : EIATTR_CUDA_API_VERSION
	.align		4
        /*0000*/ 	.byte	0x04, 0x37
        /*0002*/ 	.short	(.L_72 - .L_71)
.L_71:
        /*0004*/ 	.word	0x00000082


	//----- nvinfo : EIATTR_KPARAM_INFO
	.align		4
.L_72:
        /*0008*/ 	.byte	0x04, 0x17
        /*000a*/ 	.short	(.L_74 - .L_73)
.L_73:
        /*000c*/ 	.word	0x00000000
        /*0010*/ 	.short	0x0001
        /*0012*/ 	.short	0x0008
        /*0014*/ 	.byte	0x00, 0xf0, 0x11, 0x00


	//----- nvinfo : EIATTR_KPARAM_INFO
	.align		4
.L_74:
        /*0018*/ 	.byte	0x04, 0x17
        /*001a*/ 	.short	(.L_76 - .L_75)
.L_75:
        /*001c*/ 	.word	0x00000000
        /*0020*/ 	.short	0x0000
        /*0022*/ 	.short	0x0000
        /*0024*/ 	.byte	0x00, 0xf5, 0x21, 0x00


	//----- nvinfo : EIATTR_SPARSE_MMA_MASK
	.align		4
.L_76:
        /*0028*/ 	.byte	0x03, 0x50
        /*002a*/ 	.short	0x0000


	//----- nvinfo : EIATTR_MAXREG_COUNT
	.align		4
        /*002c*/ 	.byte	0x03, 0x1b
        /*002e*/ 	.short	0x00ff


	//----- nvinfo : EIATTR_EXTERNS
	.align		4
        /*0030*/ 	.byte	0x04, 0x0f
        /*0032*/ 	.short	(.L_78 - .L_77)


	//   ....[0]....
	.align		4
.L_77:
        /*0034*/ 	.word	index@(vprintf)


	//   ....[1]....
	.align		4
        /*0038*/ 	.word	index@(malloc)


	//   ....[2]....
	.align		4
        /*003c*/ 	.word	index@(free)


	//----- nvinfo : EIATTR_MERCURY_ISA_VERSION
	.align		4
.L_78:
        /*0040*/ 	.byte	0x03, 0x5f
        /*0042*/ 	.short	0x0101


	//----- nvinfo : EIATTR_VRC_CTA_INIT_COUNT
	.align		4
        /*0044*/ 	.byte	0x02, 0x4a
	.zero		1
	.zero		1


	//----- nvinfo : EIATTR_SYSCALL_OFFSETS
	.align		4
        /*0048*/ 	.byte	0x04, 0x46
        /*004a*/ 	.short	(.L_80 - .L_79)


	//   ....[0]....
.L_79:
        /*004c*/ 	.word	0x00000070


	//   ....[1]....
        /*0050*/ 	.word	0x00000270


	//   ....[2]....
        /*0054*/ 	.word	0x00000510


	//   ....[3]....
        /*0058*/ 	.word	0x000006c0


	//   ....[4]....
        /*005c*/ 	.word	0x00000960


	//   ....[5]....
        /*0060*/ 	.word	0x00000b10


	//----- nvinfo : EIATTR_EXIT_INSTR_OFFSETS
	.align		4
.L_80:
        /*0064*/ 	.byte	0x04, 0x1c
        /*0066*/ 	.short	(.L_82 - .L_81)


	//   ....[0]....
.L_81:
        /*0068*/ 	.word	0x00000120


	//----- nvinfo : EIATTR_CBANK_PARAM_SIZE
	.align		4
.L_82:
        /*006c*/ 	.byte	0x03, 0x19
        /*006e*/ 	.short	0x000c


	//----- nvinfo : EIATTR_PARAM_CBANK
	.align		4
        /*0070*/ 	.byte	0x04, 0x0a
        /*0072*/ 	.short	(.L_84 - .L_83)
	.align		4
.L_83:
        /*0074*/ 	.word	index@(.nv.constant0._Z11create_sub1PP10BaseDevicei)
        /*0078*/ 	.short	0x0380
        /*007a*/ 	.short	0x000c


	//----- nvinfo : EIATTR_SW_WAR
	.align		4
.L_84:
        /*007c*/ 	.byte	0x04, 0x36
        /*007e*/ 	.short	(.L_86 - .L_85)
.L_85:
        /*0080*/ 	.word	0x00000008
.L_86:


//--------------------- .nv.info._Z6runnerPP10BaseDevicei --------------------------
	.section	.nv.info._Z6runnerPP10BaseDevicei,"",@"SHT_CUDA_INFO"
	.sectionflags	@""
	.align	4


	//----- nvinfo : EIATTR_CUDA_API_VERSION
	.align		4
        /*0000*/ 	.byte	0x04, 0x37
        /*0002*/ 	.short	(.L_88 - .L_87)
.L_87:
        /*0004*/ 	.word	0x00000082


	//----- nvinfo : EIATTR_KPARAM_INFO
	.align		4
.L_88:
        /*0008*/ 	.byte	0x04, 0x17
        /*000a*/ 	.short	(.L_90 - .L_89)
.L_89:
        /*000c*/ 	.word	0x00000000
        /*0010*/ 	.short	0x0001
        /*0012*/ 	.short	0x0008
        /*0014*/ 	.byte	0x00, 0xf0, 0x11, 0x00


	//----- nvinfo : EIATTR_KPARAM_INFO
	.align		4
.L_90:
        /*0018*/ 	.byte	0x04, 0x17
        /*001a*/ 	.short	(.L_92 - .L_91)
.L_91:
        /*001c*/ 	.word	0x00000000
        /*0020*/ 	.short	0x0000
        /*0022*/ 	.short	0x0000
        /*0024*/ 	.byte	0x00, 0xf5, 0x21, 0x00


	//----- nvinfo : EIATTR_SPARSE_MMA_MASK
	.align		4
.L_92:
        /*0028*/ 	.byte	0x03, 0x50
        /*002a*/ 	.short	0x0000


	//----- nvinfo : EIATTR_MAXREG_COUNT
	.align		4
        /*002c*/ 	.byte	0x03, 0x1b
        /*002e*/ 	.short	0x00ff


	//----- nvinfo : EIATTR_EXTERNS
	.align		4
        /*0030*/ 	.byte	0x04, 0x0f
        /*0032*/ 	.short	(.L_94 - .L_93)


	//   ....[0]....
	.align		4
.L_93:
        /*0034*/ 	.word	index@(vprintf)


	//   ....[1]....
	.align		4
        /*0038*/ 	.word	index@(free)


	//----- nvinfo : EIATTR_MERCURY_ISA_VERSION
	.align		4
.L_94:
        /*003c*/ 	.byte	0x03, 0x5f
        /*003e*/ 	.short	0x0101


	//----- nvinfo : EIATTR_VRC_CTA_INIT_COUNT
	.align		4
        /*0040*/ 	.byte	0x02, 0x4a
	.zero		1
	.zero		1


	//----- nvinfo : EIATTR_SYSCALL_OFFSETS
	.align		4
        /*0044*/ 	.byte	0x04, 0x46
        /*0046*/ 	.short	(.L_96 - .L_95)


	//   ....[0]....
.L_95:
        /*0048*/ 	.word	0x00001510


	//   ....[1]....
        /*004c*/ 	.word	0x000017b0


	//   ....[2]....
        /*0050*/ 	.word	0x00001960


	//   ....[3]....
        /*0054*/ 	.word	0x00001c00


	//   ....[4]....
        /*0058*/ 	.word	0x00001db0


	//----- nvinfo : EIATTR_EXIT_INSTR_OFFSETS
	.align		4
.L_96:
        /*005c*/ 	.byte	0x04, 0x1c
        /*005e*/ 	.short	(.L_98 - .L_97)


	//   ....[0]....
.L_97:
        /*0060*/ 	.word	0x00000030


	//   ....[1]....
        /*0064*/ 	.word	0x00000aa0


	//   ....[2]....
        /*0068*/ 	.word	0x00000fb0


	//   ....[3]....
        /*006c*/ 	.word	0x00001280


	//   ....[4]....
        /*0070*/ 	.word	0x000013c0


	//----- nvinfo : EIATTR_CRS_STACK_SIZE
	.align		4
.L_98:
        /*0074*/ 	.byte	0x04, 0x1e
        /*0076*/ 	.short	(.L_100 - .L_99)
.L_99:
        /*0078*/ 	.word	0x00000000


	//----- nvinfo : EIATTR_CBANK_PARAM_SIZE
	.align		4
.L_100:
        /*007c*/ 	.byte	0x03, 0x19
        /*007e*/ 	.short	0x000c


	//----- nvinfo : EIATTR_PARAM_CBANK
	.align		4
        /*0080*/ 	.byte	0x04, 0x0a
        /*0082*/ 	.short	(.L_102 - .L_101)
	.align		4
.L_101:
        /*0084*/ 	.word	index@(.nv.constant0._Z6runnerPP10BaseDevicei)
        /*0088*/ 	.short	0x0380
        /*008a*/ 	.short	0x000c


	//----- nvinfo : EIATTR_SW_WAR
	.align		4
.L_102:
        /*008c*/ 	.byte	0x04, 0x36
        /*008e*/ 	.short	(.L_104 - .L_103)
.L_103:
        /*0090*/ 	.word	0x00000008
.L_104:


//--------------------- .nv.info._Z11create_sub2PP10BaseDevicec --------------------------
	.section	.nv.info._Z11create_sub2PP10BaseDevicec,"",@"SHT_CUDA_INFO"
	.sectionflags	@""
	.align	4


	//----- nvinfo : EIATTR_CUDA_API_VERSION
	.align		4
        /*0000*/ 	.byte	0x04, 0x37
        /*0002*/ 	.short	(.L_106 - .L_105)
.L_105:
        /*0004*/ 	.word	0x00000082


	//----- nvinfo : EIATTR_KPARAM_INFO
	.align		4
.L_106:
        /*0008*/ 	.byte	0x04, 0x17
        /*000a*/ 	.short	(.L_108 - .L_107)
.L_107:
        /*000c*/ 	.word	0x00000000
        /*0010*/ 	.short	0x0001
        /*0012*/ 	.short	0x0008
        /*0014*/ 	.byte	0x00, 0xf0, 0x05, 0x00


	//----- nvinfo : EIATTR_KPARAM_INFO
	.align		4
.L_108:
        /*0018*/ 	.byte	0x04, 0x17
        /*001a*/ 	.short	(.L_110 - .L_109)
.L_109:
        /*001c*/ 	.word	0x00000000
        /*0020*/ 	.short	0x0000
        /*0022*/ 	.short	0x0000
        /*0024*/ 	.byte	0x00, 0xf5, 0x21, 0x00


	//----- nvinfo : EIATTR_SPARSE_MMA_MASK
	.align		4
.L_110:
        /*0028*/ 	.byte	0x03, 0x50
        /*002a*/ 	.short	0x0000


	//----- nvinfo : EIATTR_MAXREG_COUNT
	.align		4
        /*002c*/ 	.byte	0x03, 0x1b
        /*002e*/ 	.short	0x00ff


	//----- nvinfo : EIATTR_EXTERNS
	.align		4
        /*0030*/ 	.byte	0x04, 0x0f
        /*0032*/ 	.short	(.L_112 - .L_111)


	//   ....[0]....
	.align		4
.L_111:
        /*0034*/ 	.word	index@(vprintf)


	//   ....[1]....
	.align		4
        /*0038*/ 	.word	index@(malloc)


	//   ....[2]....
	.align		4
        /*003c*/ 	.word	index@(free)


	//----- nvinfo : EIATTR_MERCURY_ISA_VERSION
	.align		4
.L_112:
        /*0040*/ 	.byte	0x03, 0x5f
        /*0042*/ 	.short	0x0101


	//----- nvinfo : EIATTR_VRC_CTA_INIT_COUNT
	.align		4
        /*0044*/ 	.byte	0x02, 0x4a
	.zero		1
	.zero		1


	//----- nvinfo : EIATTR_SYSCALL_OFFSETS
	.align		4
        /*0048*/ 	.byte	0x04, 0x46
        /*004a*/ 	.short	(.L_114 - .L_113)


	//   ....[0]....
.L_113:
        /*004c*/ 	.word	0x000000a0


	//   ....[1]....
        /*0050*/ 	.word	0x00000290


	//   ....[2]....
        /*0054*/ 	.word	0x00000530


	//   ....[3]....
        /*0058*/ 	.word	0x000006e0


	//   ....[4]....
        /*005c*/ 	.word	0x00000980


	//   ....[5]....
        /*0060*/ 	.word	0x00000b30


	//----- nvinfo : EIATTR_EXIT_INSTR_OFFSETS
	.align		4
.L_114:
        /*0064*/ 	.byte	0x04, 0x1c
        /*0066*/ 	.short	(.L_116 - .L_115)


	//   ....[0]....
.L_115:
        /*0068*/ 	.word	0x00000140


	//----- nvinfo : EIATTR_CBANK_PARAM_SIZE
	.align		4
.L_116:
        /*006c*/ 	.byte	0x03, 0x19
        /*006e*/ 	.short	0x0009


	//----- nvinfo : EIATTR_PARAM_CBANK
	.align		4
        /*0070*/ 	.byte	0x04, 0x0a
        /*0072*/ 	.short	(.L_118 - .L_117)
	.align		4
.L_117:
        /*0074*/ 	.word	index@(.nv.constant0._Z11create_sub2PP10BaseDevicec)
        /*0078*/ 	.short	0x0380
        /*007a*/ 	.short	0x0009


	//----- nvinfo : EIATTR_SW_WAR
	.align		4
.L_118:
        /*007c*/ 	.byte	0x04, 0x36
        /*007e*/ 	.short	(.L_120 - .L_119)
.L_119:
        /*0080*/ 	.word	0x00000008
.L_120:


//--------------------- .nv.callgraph             --------------------------
	.section	.nv.callgraph,"",@"SHT_CUDA_CALLGRAPH"
	.align	4
	.sectionentsize	8
	.align		4
        /*0000*/ 	.word	0x00000000
	.align		4
        /*0004*/ 	.word	0xffffffff
	.align		4
        /*0008*/ 	.word	index@(_Z11create_sub1PP10BaseDevicei)
	.align		4
        /*000c*/ 	.word	index@(free)
	.align		4
        /*0010*/ 	.word	index@(_Z11create_sub1PP10BaseDevicei)
	.align		4
        /*0014*/ 	.word	index@(vprintf)
	.align		4
        /*0018*/ 	.word	index@(_Z11create_sub1PP10BaseDevicei)
	.align		4
        /*001c*/ 	.word	index@(malloc)
	.align		4
        /*0020*/ 	.word	index@(_Z6runnerPP10BaseDevicei)
	.align		4
        /*0024*/ 	.word	index@(free)
	.align		4
        /*0028*/ 	.word	index@(_Z6runnerPP10BaseDevicei)
	.align		4
        /*002c*/ 	.word	index@(vprintf)
	.align		4
        /*0030*/ 	.word	index@(_Z11create_sub2PP10BaseDevicec)
	.align		4
        /*0034*/ 	.word	index@(free)
	.align		4
        /*0038*/ 	.word	index@(_Z11create_sub2PP10BaseDevicec)
	.align		4
        /*003c*/ 	.word	index@(vprintf)
	.align		4
        /*0040*/ 	.word	index@(_Z11create_sub2PP10BaseDevicec)
	.align		4
        /*0044*/ 	.word	index@(malloc)
	.align		4
        /*0048*/ 	.word	0x00000000
	.align		4
        /*004c*/ 	.word	0xfffffffe
	.align		4
        /*0050*/ 	.word	0x00000000
	.align		4
        /*0054*/ 	.word	0xfffffffd
	.align		4
        /*0058*/ 	.word	0x00000000
	.align		4
        /*005c*/ 	.word	0xfffffffc


//--------------------- .nv.constant4             --------------------------
	.section	.nv.constant4,"a",@progbits
	.align	8
	.align		8
.nv.constant4:
        /*0000*/ 	.dword	vprintf
	.align		8
        /*0008*/ 	.dword	malloc
	.align		8
        /*0010*/ 	.dword	free
	.align		8
        /*0018*/ 	.dword	_ZTV10BaseDevice
	.align		8
        /*0020*/ 	.dword	_ZTV10Sub1Device
	.align		8
        /*0028*/ 	.dword	_ZTV10Sub2Device
	.align		8
        /*0030*/ 	.dword	$str
	.align		8
        /*0038*/ 	.dword	$str$1


//--------------------- .nv.constant2._Z11create_sub1PP10BaseDevicei --------------------------
	.section	.nv.constant2._Z11create_sub1PP10BaseDevicei,"a",@progbits
	.sectionflags	@""
	.align	4
.nv.constant2._Z11create_sub1PP10BaseDevicei:
        /*0000*/ 	.byte	0x01, 0x00, 0x00, 0x00, 0x00, 0x00, 0x00, 0x00, 0x40, 0x07, 0x00, 0x00, 0x00, 0x00, 0x00, 0x00
        /*0010*/ 	.byte	0x80, 0x05, 0x00, 0x00, 0x00, 0x00, 0x00, 0x00, 0xd0, 0x03, 0x00, 0x00, 0x00, 0x00, 0x00, 0x00
        /*0020*/ 	.byte	0x90, 0x0b, 0x00, 0x00, 0x00, 0x00, 0x00, 0x00, 0xd0, 0x09, 0x00, 0x00, 0x00, 0x00, 0x00, 0x00
        /*0030*/ 	.byte	0x20, 0x08, 0x00, 0x00, 0x00, 0x00, 0x00, 0x00, 0xf0, 0x02, 0x00, 0x00, 0x00, 0x00, 0x00, 0x00
        /*0040*/ 	.byte	0x30, 0x01, 0x00, 0x00, 0x00, 0x00, 0x00, 0x00


//--------------------- .nv.constant2._Z6runnerPP10BaseDevicei --------------------------
	.section	.nv.constant2._Z6runnerPP10BaseDevicei,"a",@progbits
	.sectionflags	@""
	.align	4
.nv.constant2._Z6runnerPP10BaseDevicei:
        /*0000*/ 	.byte	0x01, 0x00, 0x00, 0x00, 0x00, 0x00, 0x00, 0x00, 0xe0, 0x19, 0x00, 0x00, 0x00, 0x00, 0x00, 0x00
        /*0010*/ 	.byte	0x20, 0x18, 0x00, 0x00, 0x00, 0x00, 0x00, 0x00, 0x70, 0x16, 0x00, 0x00, 0x00, 0x00, 0x00, 0x00
        /*0020*/ 	.byte	0x30, 0x1e, 0x00, 0x00, 0x00, 0x00, 0x00, 0x00, 0x70, 0x1c, 0x00, 0x00, 0x00, 0x00, 0x00, 0x00
        /*0030*/ 	.byte	0xc0, 0x1a, 0x00, 0x00, 0x00, 0x00, 0x00, 0x00, 0x90, 0x15, 0x00, 0x00, 0x00, 0x00, 0x00, 0x00
        /*0040*/ 	.byte	0xd0, 0x13, 0x00, 0x00, 0x00, 0x00, 0x00, 0x00


//--------------------- .nv.constant2._Z11create_sub2PP10BaseDevicec --------------------------
	.section	.nv.constant2._Z11create_sub2PP10BaseDevicec,"a",@progbits
	.sectionflags	@""
	.align	4
.nv.constant2._Z11create_sub2PP10BaseDevicec:
        /*0000*/ 	.byte	0x01, 0x00, 0x00, 0x00, 0x00, 0x00, 0x00, 0x00, 0x60, 0x07, 0x00, 0x00, 0x00, 0x00, 0x00, 0x00
        /*0010*/ 	.byte	0xa0, 0x05, 0x00, 0x00, 0x00, 0x00, 0x00, 0x00, 0xf0, 0x03, 0x00, 0x00, 0x00, 0x00, 0x00, 0x00
        /*0020*/ 	.byte	0xb0, 0x0b, 0x00, 0x00, 0x00, 0x00, 0x00, 0x00, 0xf0, 0x09, 0x00, 0x00, 0x00, 0x00, 0x00, 0x00
        /*0030*/ 	.byte	0x40, 0x08, 0x00, 0x00, 0x00, 0x00, 0x00, 0x00, 0x10, 0x03, 0x00, 0x00, 0x00, 0x00, 0x00, 0x00
        /*0040*/ 	.byte	0x50, 0x01, 0x00, 0x00, 0x00, 0x00, 0x00, 0x00


//--------------------- .text._Z11create_sub1PP10BaseDevicei --------------------------
	.section	.text._Z11create_sub1PP10BaseDevicei,"ax",@progbits
	.align	128
        .global         _Z11create_sub1PP10BaseDevicei
        .type           _Z11create_sub1PP10BaseDevicei,@function
        .size           _Z11create_sub1PP10BaseDevicei,(.L_x_61 - _Z11create_sub1PP10BaseDevicei)
        .other          _Z11create_sub1PP10BaseDevicei,@"STO_CUDA_ENTRY STV_DEFAULT"
_Z11create_sub1PP10BaseDevicei:
.text._Z11create_sub1PP10BaseDevicei:
[----:B------:R-:W0:Y:S01]  /*0000*/  LDC R1, c[0x0][0x37c] ;  /* 0x0000df00ff017b82 */ /* 0x000e220000000800 */
[----:B------:R-:W-:Y:S01]  /*0010*/  MOV R0, 0x8 ;  /* 0x0000000800007802 */ /* 0x000fe20000000f00 */
[----:B------:R-:W-:Y:S01]  /*0020*/  IMAD.MOV.U32 R4, RZ, RZ, 0x10 ;  /* 0x00000010ff047424 */ /* 0x000fe200078e00ff */
[----:B------:R-:W1:Y:S01]  /*0030*/  LDCU.64 UR36, c[0x0][0x358] ;  /* 0x00006b00ff2477ac */ /* 0x000e620008000a00 */
[----:B------:R-:W-:-:S04]  /*0040*/  IMAD.MOV.U32 R5, RZ, RZ, RZ ;  /* 0x000000ffff057224 */ /* 0x000fc800078e00ff */
[----:B------:R2:W3:Y:S03]  /*0050*/  LDC.64 R2, c[0x4][R0] ;  /* 0x0100000000027b82 */ /* 0x0004e60000000a00 */
[----:B------:R-:W-:-:S07]  /*0060*/  LEPC R20, `(.L_x_0) ;  /* 0x000000001014794e */ /* 0x000fce0000000000 */
[----:B0123--:R-:W-:Y:S05]  /*0070*/  CALL.ABS.NOINC R2 ;  /* 0x0000000002007343 */ /* 0x00ffea0003c00000 */
.L_x_0:
[----:B------:R-:W0:Y:S01]  /*0080*/  LDCU.64 UR4, c[0x4][0x20] ;  /* 0x01000400ff0477ac */ /* 0x000e220008000a00 */
[----:B------:R-:W1:Y:S08]  /*0090*/  LDC R9, c[0x0][0x388] ;  /* 0x0000e200ff097b82 */ /* 0x000e700000000800 */
[----:B------:R-:W2:Y:S01]  /*00a0*/  LDC.64 R2, c[0x0][0x380] ;  /* 0x0000e000ff027b82 */ /* 0x000ea20000000a00 */
[----:B0-----:R-:W-:-:S04]  /*00b0*/  UIADD3 UR4, UP0, UPT, UR4, 0x10, URZ ;  /* 0x0000001004047890 */ /* 0x001fc8000ff1e0ff */
[----:B------:R-:W-:Y:S02]  /*00c0*/  UIADD3.X UR5, UPT, UPT, URZ, UR5, URZ, UP0, !UPT ;  /* 0x00000005ff057290 */ /* 0x000fe400087fe4ff */
[----:B------:R-:W-:Y:S01]  /*00d0*/  MOV R6, UR4 ;  /* 0x0000000400067c02 */ /* 0x000fe20008000f00 */
[----:B-1----:R-:W-:Y:S03]  /*00e0*/  ST.E desc[UR36][R4.64+0x8], R9 ;  /* 0x0000080904007985 */ /* 0x002fe6000c101924 */
[----:B------:R-:W-:-:S05]  /*00f0*/  IMAD.U32 R7, RZ, RZ, UR5 ;  /* 0x00000005ff077e24 */ /* 0x000fca000f8e00ff */
[----:B------:R-:W-:Y:S04]  /*0100*/  ST.E.64 desc[UR36][R4.64], R6 ;  /* 0x0000000604007985 */ /* 0x000fe8000c101b24 */
[----:B--2---:R-:W-:Y:S01]  /*0110*/  STG.E.64 desc[UR36][R2.64], R4 ;  /* 0x0000000402007986 */ /* 0x004fe2000c101b24 */
[----:B------:R-:W-:Y:S05]  /*0120*/  EXIT ;  /* 0x000000000000794d */ /* 0x000fea0003800000 */
        .type           $_Z11create_sub1PP10BaseDevicei$_ZN10BaseDeviceD0Ev,@function
        .size           $_Z11create_sub1PP10BaseDevicei$_ZN10BaseDeviceD0Ev,($_Z11create_sub1PP10BaseDevicei$_ZN10BaseDeviceD1Ev - $_Z11create_sub1PP10BaseDevicei$_ZN10BaseDeviceD0Ev)
$_Z11create_sub1PP10BaseDevicei$_ZN10BaseDeviceD0Ev:
[----:B------:R-:W-:Y:S01]  /*0130*/  VIADD R1, R1, 0xfffffff0 ;  /* 0xfffffff001017836 */ /* 0x000fe20000000000 */
[----:B------:R-:W-:Y:S01]  /*0140*/  MOV R9, R5 ;  /* 0x0000000500097202 */ /* 0x000fe20000000f00 */
[----:B------:R-:W-:-:S03]  /*0150*/  IMAD.MOV.U32 R8, RZ, RZ, R4 ;  /* 0x000000ffff087224 */ /* 0x000fc600078e0004 */
[----:B------:R-:W-:Y:S04]  /*0160*/  STL [R1+0x8], R17 ;  /* 0x0000081101007387 */ /* 0x000fe80000100800 */
[----:B------:R-:W-:Y:S04]  /*0170*/  STL [R1+0x4], R16 ;  /* 0x0000041001007387 */ /* 0x000fe80000100800 */
[----:B------:R0:W-:Y:S01]  /*0180*/  STL [R1], R2 ;  /* 0x0000000201007387 */ /* 0x0001e20000100800 */
[----:B------:R-:W1:Y:S01]  /*0190*/  LDCU.64 UR4, c[0x4][0x18] ;  /* 0x01000300ff0477ac */ /* 0x000e620008000a00 */
[----:B------:R-:W-:Y:S01]  /*01a0*/  MOV R0, 0x10 ;  /* 0x0000001000007802 */ /* 0x000fe20000000f00 */
[----:B------:R-:W-:Y:S01]  /*01b0*/  IMAD.MOV.U32 R4, RZ, RZ, R8 ;  /* 0x000000ffff047224 */ /* 0x000fe200078e0008 */
[----:B------:R-:W2:Y:S02]  /*01c0*/  LDCU.64 UR6, c[0x0][0x358] ;  /* 0x00006b00ff0677ac */ /* 0x000ea40008000a00 */
[----:B0-----:R0:W3:Y:S01]  /*01d0*/  LDC.64 R2, c[0x4][R0] ;  /* 0x0100000000027b82 */ /* 0x0010e20000000a00 */
[----:B------:R-:W-:Y:S01]  /*01e0*/  IMAD.MOV.U32 R5, RZ, RZ, R9 ;  /* 0x000000ffff057224 */ /* 0x000fe200078e0009 */
[----:B-1----:R-:W-:-:S04]  /*01f0*/  UIADD3 UR4, UP0, UPT, UR4, 0x10, URZ ;  /* 0x0000001004047890 */ /* 0x002fc8000ff1e0ff */
[----:B------:R-:W-:Y:S02]  /*0200*/  UIADD3.X UR5, UPT, UPT, URZ, UR5, URZ, UP0, !UPT ;  /* 0x00000005ff057290 */ /* 0x000fe400087fe4ff */
[----:B------:R-:W-:-:S04]  /*0210*/  IMAD.U32 R6, RZ, RZ, UR4 ;  /* 0x00000004ff067e24 */ /* 0x000fc8000f8e00ff */
[----:B------:R-:W-:-:S05]  /*0220*/  MOV R7, UR5 ;  /* 0x0000000500077c02 */ /* 0x000fca0008000f00 */
[----:B--2---:R0:W-:Y:S01]  /*0230*/  ST.E.64 desc[UR6][R8.64], R6 ;  /* 0x0000000608007985 */ /* 0x0041e2000c101b06 */
[----:B------:R-:W-:Y:S01]  /*0240*/  MOV R16, R20 ;  /* 0x0000001400107202 */ /* 0x000fe20000000f00 */
[----:B------:R-:W-:-:S07]  /*0250*/  IMAD.MOV.U32 R17, RZ, RZ, R21 ;  /* 0x000000ffff117224 */ /* 0x000fce00078e0015 */
[----:B------:R-:W-:-:S07]  /*0260*/  LEPC R20, `(.L_x_1) ;  /* 0x000000001014794e */ /* 0x000fce0000000000 */
[----:B0--3--:R-:W-:Y:S05]  /*0270*/  CALL.ABS.NOINC R2 ;  /* 0x0000000002007343 */ /* 0x009fea0003c00000 */
.L_x_1:
[----:B------:R-:W-:Y:S01]  /*0280*/  IMAD.MOV.U32 R20, RZ, RZ, R16 ;  /* 0x000000ffff147224 */ /* 0x000fe200078e0010 */
[----:B------:R-:W-:Y:S01]  /*0290*/  MOV R21, R17 ;  /* 0x0000001100157202 */ /* 0x000fe20000000f00 */
[----:B------:R-:W2:Y:S04]  /*02a0*/  LDL R2, [R1] ;  /* 0x0000000001027983 */ /* 0x000ea80000100800 */
[----:B------:R-:W2:Y:S04]  /*02b0*/  LDL R16, [R1+0x4] ;  /* 0x0000040001107983 */ /* 0x000ea80000100800 */
[----:B------:R0:W2:Y:S02]  /*02c0*/  LDL R17, [R1+0x8] ;  /* 0x0000080001117983 */ /* 0x0000a40000100800 */
[----:B0-----:R-:W-:Y:S01]  /*02d0*/  VIADD R1, R1, 0x10 ;  /* 0x0000001001017836 */ /* 0x001fe20000000000 */
[----:B--2---:R-:W-:Y:S06]  /*02e0*/  RET.REL.NODEC R20 `(_Z11create_sub1PP10BaseDevicei) ;  /* 0xfffffffc14447950 */ /* 0x004fec0003c3ffff */
        .type           $_Z11create_sub1PP10BaseDevicei$_ZN10BaseDeviceD1Ev,@function
        .size           $_Z11create_sub1PP10BaseDevicei$_ZN10BaseDeviceD1Ev,($_Z11create_sub1PP10BaseDevicei$_ZN10Sub1Device1fEv - $_Z11create_sub1PP10BaseDevicei$_ZN10BaseDeviceD1Ev)
$_Z11create_sub1PP10BaseDevicei$_ZN10BaseDeviceD1Ev:
[----:B------:R-:W-:Y:S01]  /*02f0*/  VIADD R1, R1, 0xfffffff8 ;  /* 0xfffffff801017836 */ /* 0x000fe20000000000 */
[----:B------:R-:W-:-:S04]  /*0300*/  MOV R3, R5 ;  /* 0x0000000500037202 */ /* 0x000fc80000000f00 */
[----:B------:R0:W-:Y:S02]  /*0310*/  STL [R1], R2 ;  /* 0x0000000201007387 */ /* 0x0001e40000100800 */
[----:B0-----:R-:W-:Y:S01]  /*0320*/  IMAD.MOV.U32 R2, RZ, RZ, R4 ;  /* 0x000000ffff027224 */ /* 0x001fe200078e0004 */
[----:B------:R-:W0:Y:S01]  /*0330*/  LDCU.64 UR4, c[0x4][0x18] ;  /* 0x01000300ff0477ac */ /* 0x000e220008000a00 */
[----:B------:R-:W1:Y:S01]  /*0340*/  LDCU.64 UR6, c[0x0][0x358] ;  /* 0x00006b00ff0677ac */ /* 0x000e620008000a00 */
[----:B0-----:R-:W-:-:S04]  /*0350*/  UIADD3 UR4, UP0, UPT, UR4, 0x10, URZ ;  /* 0x0000001004047890 */ /* 0x001fc8000ff1e0ff */
[----:B------:R-:W-:Y:S02]  /*0360*/  UIADD3.X UR5, UPT, UPT, URZ, UR5, URZ, UP0, !UPT ;  /* 0x00000005ff057290 */ /* 0x000fe400087fe4ff */
[----:B------:R-:W-:-:S04]  /*0370*/  IMAD.U32 R4, RZ, RZ, UR4 ;  /* 0x00000004ff047e24 */ /* 0x000fc8000f8e00ff */
[----:B------:R-:W-:-:S05]  /*0380*/  MOV R5, UR5 ;  /* 0x0000000500057c02 */ /* 0x000fca0008000f00 */
[----:B-1----:R0:W-:Y:S04]  /*0390*/  ST.E.64 desc[UR6][R2.64], R4 ;  /* 0x0000000402007985 */ /* 0x0021e8000c101b06 */
[----:B0-----:R0:W2:Y:S02]  /*03a0*/  LDL R2, [R1] ;  /* 0x0000000001027983 */ /* 0x0010a40000100800 */
[----:B0-----:R-:W-:Y:S01]  /*03b0*/  VIADD R1, R1, 0x8 ;  /* 0x0000000801017836 */ /* 0x001fe20000000000 */
[----:B--2---:R-:W-:Y:S06]  /*03c0*/  RET.REL.NODEC R20 `(_Z11create_sub1PP10BaseDevicei) ;  /* 0xfffffffc140c7950 */ /* 0x004fec0003c3ffff */
        .type           $_Z11create_sub1PP10BaseDevicei$_ZN10Sub1Device1fEv,@function
        .size           $_Z11create_sub1PP10BaseDevicei$_ZN10Sub1Device1fEv,($_Z11create_sub1PP10BaseDevicei$_ZN10Sub1DeviceD0Ev - $_Z11create_sub1PP10BaseDevicei$_ZN10Sub1Device1fEv)
$_Z11create_sub1PP10BaseDevicei$_ZN10Sub1Device1fEv:
[----:B------:R-:W-:Y:S01]  /*03d0*/  VIADD R1, R1, 0xfffffff0 ;  /* 0xfffffff001017836 */ /* 0x000fe20000000000 */
[----:B------:R-:W-:-:S04]  /*03e0*/  MOV R3, R5 ;  /* 0x0000000500037202 */ /* 0x000fc80000000f00 */
[----:B------:R-:W-:Y:S04]  /*03f0*/  STL [R1+0xc], R16 ;  /* 0x00000c1001007387 */ /* 0x000fe80000100800 */
[----:B------:R0:W-:Y:S02]  /*0400*/  STL [R1+0x8], R2 ;  /* 0x0000080201007387 */ /* 0x0001e40000100800 */
[----:B0-----:R-:W-:Y:S01]  /*0410*/  IMAD.MOV.U32 R2, RZ, RZ, R4 ;  /* 0x000000ffff027224 */ /* 0x001fe200078e0004 */
[----:B------:R-:W0:Y:S01]  /*0420*/  LDCU.64 UR4, c[0x0][0x358] ;  /* 0x00006b00ff0477ac */ /* 0x000e220008000a00 */
[----:B------:R-:W1:Y:S04]  /*0430*/  LDCU.64 UR6, c[0x4][0x30] ;  /* 0x01000600ff0677ac */ /* 0x000e680008000a00 */
[----:B0-----:R-:W2:Y:S01]  /*0440*/  LD.E R2, desc[UR4][R2.64+0x8] ;  /* 0x0000080402027980 */ /* 0x001ea2000c101900 */
[----:B------:R-:W-:Y:S01]  /*0450*/  MOV R0, 0x0 ;  /* 0x0000000000007802 */ /* 0x000fe20000000f00 */
[----:B------:R-:W0:Y:S01]  /*0460*/  LDCU UR4, c[0x0][0x2f8] ;  /* 0x00005f00ff0477ac */ /* 0x000e220008000800 */
[----:B-1----:R-:W-:-:S02]  /*0470*/  IMAD.U32 R4, RZ, RZ, UR6 ;  /* 0x00000006ff047e24 */ /* 0x002fc4000f8e00ff */
[----:B------:R1:W3:Y:S01]  /*0480*/  LDC.64 R8, c[0x4][R0] ;  /* 0x0100000000087b82 */ /* 0x0002e20000000a00 */
[----:B------:R-:W4:Y:S01]  /*0490*/  LDCU UR5, c[0x0][0x2fc] ;  /* 0x00005f80ff0577ac */ /* 0x000f220008000800 */
[----:B------:R-:W-:Y:S02]  /*04a0*/  MOV R5, UR7 ;  /* 0x0000000700057c02 */ /* 0x000fe40008000f00 */
[----:B0-----:R-:W-:-:S05]  /*04b0*/  IADD3 R6, P0, PT, R1, UR4, RZ ;  /* 0x0000000401067c10 */ /* 0x001fca000ff1e0ff */
[----:B----4-:R-:W-:Y:S01]  /*04c0*/  IMAD.X R7, RZ, RZ, UR5, P0 ;  /* 0x00000005ff077e24 */ /* 0x010fe200080e06ff */
[----:B--2---:R0:W-:Y:S02]  /*04d0*/  STL [R1], R2 ;  /* 0x0000000201007387 */ /* 0x0041e40000100800 */
[----:B0-----:R-:W-:Y:S01]  /*04e0*/  IMAD.MOV.U32 R2, RZ, RZ, R20 ;  /* 0x000000ffff027224 */ /* 0x001fe200078e0014 */
[----:B-1-3--:R-:W-:-:S07]  /*04f0*/  MOV R16, R21 ;  /* 0x0000001500107202 */ /* 0x00afce0000000f00 */
[----:B------:R-:W-:-:S07]  /*0500*/  LEPC R20, `(.L_x_2) ;  /* 0x000000001014794e */ /* 0x000fce0000000000 */
[----:B------:R-:W-:Y:S05]  /*0510*/  CALL.ABS.NOINC R8 ;  /* 0x0000000008007343 */ /* 0x000fea0003c00000 */
.L_x_2:
[----:B------:R-:W-:Y:S02]  /*0520*/  IMAD.MOV.U32 R20, RZ, RZ, R2 ;  /* 0x000000ffff147224 */ /* 0x000fe400078e0002 */
[----:B------:R-:W-:Y:S01]  /*0530*/  IMAD.MOV.U32 R21, RZ, RZ, R16 ;  /* 0x000000ffff157224 */ /* 0x000fe200078e0010 */
[----:B------:R-:W2:Y:S04]  /*0540*/  LDL R2, [R1+0x8] ;  /* 0x0000080001027983 */ /* 0x000ea80000100800 */
[----:B------:R0:W2:Y:S02]  /*0550*/  LDL R16, [R1+0xc] ;  /* 0x00000c0001107983 */ /* 0x0000a40000100800 */
[----:B0-----:R-:W-:Y:S01]  /*0560*/  IADD3 R1, PT, PT, R1, 0x10, RZ ;  /* 0x0000001001017810 */ /* 0x001fe20007ffe0ff */
[----:B--2---:R-:W-:Y:S06]  /*0570*/  RET.REL.NODEC R20 `(_Z11create_sub1PP10BaseDevicei) ;  /* 0xfffffff814a07950 */ /* 0x004fec0003c3ffff */
        .type           $_Z11create_sub1PP10BaseDevicei$_ZN10Sub1DeviceD0Ev,@function
        .size           $_Z11create_sub1PP10BaseDevicei$_ZN10Sub1DeviceD0Ev,($_Z11create_sub1PP10BaseDevicei$_ZN10Sub1DeviceD1Ev - $_Z11create_sub1PP10BaseDevicei$_ZN10Sub1DeviceD0Ev)
$_Z11create_sub1PP10BaseDevicei$_ZN10Sub1DeviceD0Ev:
        /* <DEDUP_REMOVED lines=9> */
[----:B------:R-:W-:Y:S01]  /*0610*/  MOV R5, R9 ;  /* 0x0000000900057202 */ /* 0x000fe20000000f00 */
[----:B------:R-:W2:Y:S01]  /*0620*/  LDCU.64 UR6, c[0x0][0x358] ;  /* 0x00006b00ff0677ac */ /* 0x000ea20008000a00 */
[----:B0-----:R0:W3:Y:S01]  /*0630*/  LDC.64 R2, c[0x4][R0] ;  /* 0x0100000000027b82 */ /* 0x0010e20000000a00 */
[----:B-1----:R-:W-:-:S04]  /*0640*/  UIADD3 UR4, UP0, UPT, UR4, 0x10, URZ ;  /* 0x0000001004047890 */ /* 0x002fc8000ff1e0ff */
[----:B------:R-:W-:Y:S02]  /*0650*/  UIADD3.X UR5, UPT, UPT, URZ, UR5, URZ, UP0, !UPT ;  /* 0x00000005ff057290 */ /* 0x000fe400087fe4ff */
[----:B------:R-:W-:-:S04]  /*0660*/  IMAD.U32 R6, RZ, RZ, UR4 ;  /* 0x00000004ff067e24 */ /* 0x000fc8000f8e00ff */
[----:B------:R-:W-:-:S05]  /*0670*/  MOV R7, UR5 ;  /* 0x0000000500077c02 */ /* 0x000fca0008000f00 */
[----:B--2---:R0:W-:Y:S01]  /*0680*/  ST.E.64 desc[UR6][R8.64], R6 ;  /* 0x0000000608007985 */ /* 0x0041e2000c101b06 */
[----:B------:R-:W-:Y:S01]  /*0690*/  IMAD.MOV.U32 R16, RZ, RZ, R20 ;  /* 0x000000ffff107224 */ /* 0x000fe200078e0014 */
[----:B------:R-:W-:-:S07]  /*06a0*/  MOV R17, R21 ;  /* 0x0000001500117202 */ /* 0x000fce0000000f00 */
[----:B------:R-:W-:-:S07]  /*06b0*/  LEPC R20, `(.L_x_3) ;  /* 0x000000001014794e */ /* 0x000fce0000000000 */
[----:B0--3--:R-:W-:Y:S05]  /*06c0*/  CALL.ABS.NOINC R2 ;  /* 0x0000000002007343 */ /* 0x009fea0003c00000 */
.L_x_3:
[----:B------:R-:W-:Y:S01]  /*06d0*/  IMAD.MOV.U32 R20, RZ, RZ, R16 ;  /* 0x000000ffff147224 */ /* 0x000fe200078e0010 */
[----:B------:R-:W-:Y:S01]  /*06e0*/  MOV R21, R17 ;  /* 0x0000001100157202 */ /* 0x000fe20000000f00 */
[----:B------:R-:W2:Y:S04]  /*06f0*/  LDL R2, [R1] ;  /* 0x0000000001027983 */ /* 0x000ea80000100800 */
[----:B------:R-:W2:Y:S04]  /*0700*/  LDL R16, [R1+0x4] ;  /* 0x0000040001107983 */ /* 0x000ea80000100800 */
[----:B------:R0:W2:Y:S02]  /*0710*/  LDL R17, [R1+0x8] ;  /* 0x0000080001117983 */ /* 0x0000a40000100800 */
[----:B0-----:R-:W-:Y:S01]  /*0720*/  VIADD R1, R1, 0x10 ;  /* 0x0000001001017836 */ /* 0x001fe20000000000 */
[----:B--2---:R-:W-:Y:S06]  /*0730*/  RET.REL.NODEC R20 `(_Z11create_sub1PP10BaseDevicei) ;  /* 0xfffffff814307950 */ /* 0x004fec0003c3ffff */
        .type           $_Z11create_sub1PP10BaseDevicei$_ZN10Sub1DeviceD1Ev,@function
        .size           $_Z11create_sub1PP10BaseDevicei$_ZN10Sub1DeviceD1Ev,($_Z11create_sub1PP10BaseDevicei$_ZN10Sub2Device1fEv - $_Z11create_sub1PP10BaseDevicei$_ZN10Sub1DeviceD1Ev)
$_Z11create_sub1PP10BaseDevicei$_ZN10Sub1DeviceD1Ev:
[----:B------:R-:W-:Y:S01]  /*0740*/  IADD3 R1, PT, PT, R1, -0x8, RZ ;  /* 0xfffffff801017810 */ /* 0x000fe20007ffe0ff */
[----:B------:R-:W-:-:S04]  /*0750*/  IMAD.MOV.U32 R3, RZ, RZ, R5 ;  /* 0x000000ffff037224 */ /* 0x000fc800078e0005 */
[----:B------:R0:W-:Y:S02]  /*0760*/  STL [R1], R2 ;  /* 0x0000000201007387 */ /* 0x0001e40000100800 */
[----:B0-----:R-:W-:Y:S01]  /*0770*/  MOV R2, R4 ;  /* 0x0000000400027202 */ /* 0x001fe20000000f00 */
        /* <DEDUP_REMOVED lines=10> */
        .type           $_Z11create_sub1PP10BaseDevicei$_ZN10Sub2Device1fEv,@function
        .size           $_Z11create_sub1PP10BaseDevicei$_ZN10Sub2Device1fEv,($_Z11create_sub1PP10BaseDevicei$_ZN10Sub2DeviceD0Ev - $_Z11create_sub1PP10BaseDevicei$_ZN10Sub2Device1fEv)
$_Z11create_sub1PP10BaseDevicei$_ZN10Sub2Device1fEv:
[----:B------:R-:W-:Y:S01]  /*0820*/  IADD3 R1, PT, PT, R1, -0x10, RZ ;  /* 0xfffffff001017810 */ /* 0x000fe20007ffe0ff */
[----:B------:R-:W-:-:S04]  /*0830*/  IMAD.MOV.U32 R3, RZ, RZ, R5 ;  /* 0x000000ffff037224 */ /* 0x000fc800078e0005 */
[----:B------:R-:W-:Y:S04]  /*0840*/  STL [R1+0xc], R16 ;  /* 0x00000c1001007387 */ /* 0x000fe80000100800 */
[----:B------:R0:W-:Y:S02]  /*0850*/  STL [R1+0x8], R2 ;  /* 0x0000080201007387 */ /* 0x0001e40000100800 */
[----:B0-----:R-:W-:Y:S01]  /*0860*/  MOV R2, R4 ;  /* 0x0000000400027202 */ /* 0x001fe20000000f00 */
[----:B------:R-:W0:Y:S01]  /*0870*/  LDCU.64 UR4, c[0x0][0x358] ;  /* 0x00006b00ff0477ac */ /* 0x000e220008000a00 */
[----:B------:R-:W1:Y:S04]  /*0880*/  LDCU.64 UR6, c[0x4][0x38] ;  /* 0x01000700ff0677ac */ /* 0x000e680008000a00 */
[----:B0-----:R-:W2:Y:S01]  /*0890*/  LD.E.S8 R2, desc[UR4][R2.64+0x8] ;  /* 0x0000080402027980 */ /* 0x001ea2000c101300 */
        /* <DEDUP_REMOVED lines=9> */
[----:B0-----:R-:W-:Y:S01]  /*0930*/  MOV R2, R20 ;  /* 0x0000001400027202 */ /* 0x001fe20000000f00 */
[----:B-1-3--:R-:W-:-:S07]  /*0940*/  IMAD.MOV.U32 R16, RZ, RZ, R21 ;  /* 0x000000ffff107224 */ /* 0x00afce00078e0015 */
[----:B------:R-:W-:-:S07]  /*0950*/  LEPC R20, `(.L_x_4) ;  /* 0x000000001014794e */ /* 0x000fce0000000000 */
[----:B------:R-:W-:Y:S05]  /*0960*/  CALL.ABS.NOINC R8 ;  /* 0x0000000008007343 */ /* 0x000fea0003c00000 */
.L_x_4:
[----:B------:R-:W-:Y:S01]  /*0970*/  MOV R20, R2 ;  /* 0x0000000200147202 */ /* 0x000fe20000000f00 */
[----:B------:R-:W-:Y:S01]  /*0980*/  IMAD.MOV.U32 R21, RZ, RZ, R16 ;  /* 0x000000ffff157224 */ /* 0x000fe200078e0010 */
[----:B------:R-:W2:Y:S04]  /*0990*/  LDL R2, [R1+0x8] ;  /* 0x0000080001027983 */ /* 0x000ea80000100800 */
[----:B------:R0:W2:Y:S02]  /*09a0*/  LDL R16, [R1+0xc] ;  /* 0x00000c0001107983 */ /* 0x0000a40000100800 */
[----:B0-----:R-:W-:Y:S01]  /*09b0*/  IADD3 R1, PT, PT, R1, 0x10, RZ ;  /* 0x0000001001017810 */ /* 0x001fe20007ffe0ff */
[----:B--2---:R-:W-:Y:S06]  /*09c0*/  RET.REL.NODEC R20 `(_Z11create_sub1PP10BaseDevicei) ;  /* 0xfffffff4148c7950 */ /* 0x004fec0003c3ffff */
        .type           $_Z11create_sub1PP10BaseDevicei$_ZN10Sub2DeviceD0Ev,@function
        .size           $_Z11create_sub1PP10BaseDevicei$_ZN10Sub2DeviceD0Ev,($_Z11create_sub1PP10BaseDevicei$_ZN10Sub2DeviceD1Ev - $_Z11create_sub1PP10BaseDevicei$_ZN10Sub2DeviceD0Ev)
$_Z11create_sub1PP10BaseDevicei$_ZN10Sub2DeviceD0Ev:
        /* <DEDUP_REMOVED lines=14> */
[----:B------:R-:W-:-:S04]  /*0ab0*/  MOV R6, UR4 ;  /* 0x0000000400067c02 */ /* 0x000fc80008000f00 */
[----:B------:R-:W-:-:S05]  /*0ac0*/  IMAD.U32 R7, RZ, RZ, UR5 ;  /* 0x00000005ff077e24 */ /* 0x000fca000f8e00ff */
[----:B--2---:R0:W-:Y:S01]  /*0ad0*/  ST.E.64 desc[UR6][R8.64], R6 ;  /* 0x0000000608007985 */ /* 0x0041e2000c101b06 */
[----:B------:R-:W-:Y:S01]  /*0ae0*/  MOV R16, R20 ;  /* 0x0000001400107202 */ /* 0x000fe20000000f00 */
[----:B------:R-:W-:-:S07]  /*0af0*/  IMAD.MOV.U32 R17, RZ, RZ, R21 ;  /* 0x000000ffff117224 */ /* 0x000fce00078e0015 */
[----:B------:R-:W-:-:S07]  /*0b00*/  LEPC R20, `(.L_x_5) ;  /* 0x000000001014794e */ /* 0x000fce0000000000 */
[----:B0--3--:R-:W-:Y:S05]  /*0b10*/  CALL.ABS.NOINC R2 ;  /* 0x0000000002007343 */ /* 0x009fea0003c00000 */
.L_x_5:
[----:B------:R-:W-:Y:S01]  /*0b20*/  MOV R20, R16 ;  /* 0x0000001000147202 */ /* 0x000fe20000000f00 */
[----:B------:R-:W-:Y:S01]  /*0b30*/  IMAD.MOV.U32 R21, RZ, RZ, R17 ;  /* 0x000000ffff157224 */ /* 0x000fe200078e0011 */
[----:B------:R-:W2:Y:S04]  /*0b40*/  LDL R2, [R1] ;  /* 0x0000000001027983 */ /* 0x000ea80000100800 */
[----:B------:R-:W2:Y:S04]  /*0b50*/  LDL R16, [R1+0x4] ;  /* 0x0000040001107983 */ /* 0x000ea80000100800 */
[----:B------:R0:W2:Y:S02]  /*0b60*/  LDL R17, [R1+0x8] ;  /* 0x0000080001117983 */ /* 0x0000a40000100800 */
[----:B0-----:R-:W-:Y:S01]  /*0b70*/  IADD3 R1, PT, PT, R1, 0x10, RZ ;  /* 0x0000001001017810 */ /* 0x001fe20007ffe0ff */
[----:B--2---:R-:W-:Y:S06]  /*0b80*/  RET.REL.NODEC R20 `(_Z11create_sub1PP10BaseDevicei) ;  /* 0xfffffff4141c7950 */ /* 0x004fec0003c3ffff */
        .type           $_Z11create_sub1PP10BaseDevicei$_ZN10Sub2DeviceD1Ev,@function
        .size           $_Z11create_sub1PP10BaseDevicei$_ZN10Sub2DeviceD1Ev,(.L_x_61 - $_Z11create_sub1PP10BaseDevicei$_ZN10Sub2DeviceD1Ev)
$_Z11create_sub1PP10BaseDevicei$_ZN10Sub2DeviceD1Ev:
        /* <DEDUP_REMOVED lines=8> */
[----:B------:R-:W-:-:S04]  /*0c10*/  MOV R4, UR4 ;  /* 0x0000000400047c02 */ /* 0x000fc80008000f00 */
[----:B------:R-:W-:-:S05]  /*0c20*/  IMAD.U32 R5, RZ, RZ, UR5 ;  /* 0x00000005ff057e24 */ /* 0x000fca000f8e00ff */
[----:B-1----:R0:W-:Y:S04]  /*0c30*/  ST.E.64 desc[UR6][R2.64], R4 ;  /* 0x0000000402007985 */ /* 0x0021e8000c101b06 */
[----:B0-----:R0:W2:Y:S02]  /*0c40*/  LDL R2, [R1] ;  /* 0x0000000001027983 */ /* 0x0010a40000100800 */
[----:B0-----:R-:W-:Y:S01]  /*0c50*/  IADD3 R1, PT, PT, R1, 0x8, RZ ;  /* 0x0000000801017810 */ /* 0x001fe20007ffe0ff */
[----:B--2---:R-:W-:Y:S06]  /*0c60*/  RET.REL.NODEC R20 `(_Z11create_sub1PP10BaseDevicei) ;  /* 0xfffffff014e47950 */ /* 0x004fec0003c3ffff */
.L_x_6:
[----:B------:R-:W-:-:S00]  /*0c70*/  BRA `(.L_x_6) ;  /* 0xfffffffc00fc7947 */ /* 0x000fc0000383ffff */
[----:B------:R-:W-:-:S00]  /*0c80*/  NOP ;  /* 0x0000000000007918 */ /* 0x000fc00000000000 */
[----:B------:R-:W-:-:S00]  /*0c90*/  NOP ;  /* 0x0000000000007918 */ /* 0x000fc00000000000 */
[----:B------:R-:W-:-:S00]  /*0ca0*/  NOP ;  /* 0x0000000000007918 */ /* 0x000fc00000000000 */
[----:B------:R-:W-:-:S00]  /*0cb0*/  NOP ;  /* 0x0000000000007918 */ /* 0x000fc00000000000 */
[----:B------:R-:W-:-:S00]  /*0cc0*/  NOP ;  /* 0x0000000000007918 */ /* 0x000fc00000000000 */
[----:B------:R-:W-:-:S00]  /*0cd0*/  NOP ;  /* 0x0000000000007918 */ /* 0x000fc00000000000 */
[----:B------:R-:W-:-:S00]  /*0ce0*/  NOP ;  /* 0x0000000000007918 */ /* 0x000fc00000000000 */
[----:B------:R-:W-:-:S00]  /*0cf0*/  NOP ;  /* 0x0000000000007918 */ /* 0x000fc00000000000 */
.L_x_61:


//--------------------- .text._Z6runnerPP10BaseDevicei --------------------------
	.section	.text._Z6runnerPP10BaseDevicei,"ax",@progbits
	.align	128
        .global         _Z6runnerPP10BaseDevicei
        .type           _Z6runnerPP10BaseDevicei,@function
        .size           _Z6runnerPP10BaseDevicei,(.L_x_69 - _Z6runnerPP10BaseDevicei)
        .other          _Z6runnerPP10BaseDevicei,@"STO_CUDA_ENTRY STV_DEFAULT"
_Z6runnerPP10BaseDevicei:
.text._Z6runnerPP10BaseDevicei:
[----:B------:R-:W0:Y:S08]  /*0000*/  LDC R1, c[0x0][0x37c] ;  /* 0x0000df00ff017b82 */ /* 0x000e300000000800 */
[----:B------:R-:W1:Y:S02]  /*0010*/  LDC R0, c[0x0][0x388] ;  /* 0x0000e200ff007b82 */ /* 0x000e640000000800 */
[----:B-1----:R-:W-:-:S13]  /*0020*/  ISETP.GE.AND P0, PT, R0, 0x1, PT ;  /* 0x000000010000780c */ /* 0x002fda0003f06270 */
[----:B0-----:R-:W-:Y:S05]  /*0030*/  @!P0 EXIT ;  /* 0x000000000000894d */ /* 0x001fea0003800000 */
[C---:B------:R-:W-:Y:S01]  /*0040*/  ISETP.GE.U32.AND P0, PT, R0.reuse, 0x10, PT ;  /* 0x000000100000780c */ /* 0x040fe20003f06070 */
[----:B------:R-:W0:Y:S01]  /*0050*/  LDCU.64 UR36, c[0x0][0x358] ;  /* 0x00006b00ff2477ac */ /* 0x000e220008000a00 */
[----:B------:R-:W-:Y:S01]  /*0060*/  LOP3.LUT R17, R0, 0xf, RZ, 0xc0, !PT ;  /* 0x0000000f00117812 */ /* 0x000fe200078ec0ff */
[----:B------:R-:W-:-:S10]  /*0070*/  IMAD.MOV.U32 R16, RZ, RZ, RZ ;  /* 0x000000ffff107224 */ /* 0x000fd400078e00ff */
[----:B------:R-:W-:Y:S05]  /*0080*/  @!P0 BRA `(.L_x_7) ;  /* 0x0000000800808947 */ /* 0x000fea0003800000 */
[----:B------:R-:W1:Y:S01]  /*0090*/  LDCU.64 UR4, c[0x0][0x380] ;  /* 0x00007000ff0477ac */ /* 0x000e620008000a00 */
[----:B------:R-:W-:Y:S01]  /*00a0*/  LOP3.LUT R16, R0, 0x7ffffff0, RZ, 0xc0, !PT ;  /* 0x7ffffff000107812 */ /* 0x000fe200078ec0ff */
[----:B------:R-:W-:Y:S04]  /*00b0*/  BSSY.RECONVERGENT B7, `(.L_x_7) ;  /* 0x000009d000077945 */ /* 0x000fe80003800200 */
[----:B------:R-:W-:Y:S01]  /*00c0*/  IMAD.MOV R2, RZ, RZ, -R16 ;  /* 0x000000ffff027224 */ /* 0x000fe200078e0a10 */
[----:B-1----:R-:W-:-:S04]  /*00d0*/  UIADD3 UR4, UP0, UPT, UR4, 0x40, URZ ;  /* 0x0000004004047890 */ /* 0x002fc8000ff1e0ff */
[----:B------:R-:W-:Y:S02]  /*00e0*/  UIADD3.X UR5, UPT, UPT, URZ, UR5, URZ, UP0, !UPT ;  /* 0x00000005ff057290 */ /* 0x000fe400087fe4ff */
[----:B------:R-:W-:-:S04]  /*00f0*/  IMAD.U32 R22, RZ, RZ, UR4 ;  /* 0x00000004ff167e24 */ /* 0x000fc8000f8e00ff */
[----:B------:R-:W-:-:S07]  /*0100*/  MOV R23, UR5 ;  /* 0x0000000500177c02 */ /* 0x000fce0008000f00 */
.L_x_24:
[----:B0-----:R-:W2:Y:S04]  /*0110*/  LDG.E.64 R4, desc[UR36][R22.64+-0x40] ;  /* 0xffffc02416047981 */ /* 0x001ea8000c1e1b00 */
[----:B--2---:R-:W2:Y:S04]  /*0120*/  LD.E.64 R6, desc[UR36][R4.64] ;  /* 0x0000002404067980 */ /* 0x004ea8000c101b00 */
[----:B--2---:R-:W2:Y:S01]  /*0130*/  LD.E R6, desc[UR36][R6.64+0x10] ;  /* 0x0000102406067980 */ /* 0x004ea2000c101900 */
[----:B------:R-:W-:Y:S01]  /*0140*/  VIADD R2, R2, 0x10 ;  /* 0x0000001002027836 */ /* 0x000fe20000000000 */
[----:B------:R-:W-:Y:S01]  /*0150*/  BSSY.RECONVERGENT B6, `(.L_x_8) ;  /* 0x0000007000067945 */ /* 0x000fe20003800200 */
[----:B------:R-:W-:Y:S01]  /*0160*/  MOV R20, 0x1c0 ;  /* 0x000001c000147802 */ /* 0x000fe20000000f00 */
[----:B------:R-:W-:-:S02]  /*0170*/  IMAD.MOV.U32 R21, RZ, RZ, 0x0 ;  /* 0x00000000ff157424 */ /* 0x000fc400078e00ff */
[----:B------:R-:W-:-:S04]  /*0180*/  ISETP.NE.AND P0, PT, R2, RZ, PT ;  /* 0x000000ff0200720c */ /* 0x000fc80003f05270 */
[----:B------:R-:W-:Y:S01]  /*0190*/  P2R R18, PR, RZ, 0x1 ;  /* 0x00000001ff127803 */ /* 0x000fe20000000000 */
[----:B--2---:R0:W1:Y:S08]  /*01a0*/  LDC.64 R8, c[0x2][R6] ;  /* 0x0080000006087b82 */ /* 0x0040700000000a00 */
[----:B01----:R-:W-:Y:S05]  /*01b0*/  CALL.REL.NOINC R8 `(_Z6runnerPP10BaseDevicei) ;  /* 0xfffffffc08907344 */ /* 0x003fea0003c3ffff */
[----:B------:R-:W-:Y:S05]  /*01c0*/  BSYNC.RECONVERGENT B6 ;  /* 0x0000000000067941 */ /* 0x000fea0003800200 */
.L_x_8:
[----:B------:R-:W2:Y:S04]  /*01d0*/  LDG.E.64 R4, desc[UR36][R22.64+-0x38] ;  /* 0xffffc82416047981 */ /* 0x000ea8000c1e1b00 */
[----:B--2---:R-:W2:Y:S04]  /*01e0*/  LD.E.64 R6, desc[UR36][R4.64] ;  /* 0x0000002404067980 */ /* 0x004ea8000c101b00 */
[----:B--2---:R-:W2:Y:S01]  /*01f0*/  LD.E R6, desc[UR36][R6.64+0x10] ;  /* 0x0000102406067980 */ /* 0x004ea2000c101900 */
[----:B------:R-:W-:Y:S01]  /*0200*/  BSSY.RECONVERGENT B6, `(.L_x_9) ;  /* 0x0000005000067945 */ /* 0x000fe20003800200 */
[----:B------:R-:W-:Y:S01]  /*0210*/  MOV R20, 0x250 ;  /* 0x0000025000147802 */ /* 0x000fe20000000f00 */
[----:B------:R-:W-:Y:S01]  /*0220*/  IMAD.MOV.U32 R21, RZ, RZ, 0x0 ;  /* 0x00000000ff157424 */ /* 0x000fe200078e00ff */
[----:B--2---:R0:W1:Y:S06]  /*0230*/  LDC.64 R8, c[0x2][R6] ;  /* 0x0080000006087b82 */ /* 0x00406c0000000a00 */
[----:B01----:R-:W-:Y:S05]  /*0240*/  CALL.REL.NOINC R8 `(_Z6runnerPP10BaseDevicei) ;  /* 0xfffffffc086c7344 */ /* 0x003fea0003c3ffff */
[----:B------:R-:W-:Y:S05]  /*0250*/  BSYNC.RECONVERGENT B6 ;  /* 0x0000000000067941 */ /* 0x000fea0003800200 */
.L_x_9:
[----:B------:R-:W2:Y:S04]  /*0260*/  LDG.E.64 R4, desc[UR36][R22.64+-0x30] ;  /* 0xffffd02416047981 */ /* 0x000ea8000c1e1b00 */
[----:B--2---:R-:W2:Y:S04]  /*0270*/  LD.E.64 R6, desc[UR36][R4.64] ;  /* 0x0000002404067980 */ /* 0x004ea8000c101b00 */
[----:B--2---:R-:W2:Y:S01]  /*0280*/  LD.E R6, desc[UR36][R6.64+0x10] ;  /* 0x0000102406067980 */ /* 0x004ea2000c101900 */
[----:B------:R-:W-:Y:S01]  /*0290*/  HFMA2 R21, -RZ, RZ, 0, 0 ;  /* 0x00000000ff157431 */ /* 0x000fe200000001ff */
[----:B------:R-:W-:Y:S01]  /*02a0*/  BSSY.RECONVERGENT B6, `(.L_x_10) ;  /* 0x0000004000067945 */ /* 0x000fe20003800200 */
[----:B------:R-:W-:Y:S01]  /*02b0*/  MOV R20, 0x2e0 ;  /* 0x000002e000147802 */ /* 0x000fe20000000f00 */
[----:B--2---:R0:W1:Y:S06]  /*02c0*/  LDC.64 R8, c[0x2][R6] ;  /* 0x0080000006087b82 */ /* 0x00406c0000000a00 */
[----:B01----:R-:W-:Y:S05]  /*02d0*/  CALL.REL.NOINC R8 `(_Z6runnerPP10BaseDevicei) ;  /* 0xfffffffc08487344 */ /* 0x003fea0003c3ffff */
[----:B------:R-:W-:Y:S05]  /*02e0*/  BSYNC.RECONVERGENT B6 ;  /* 0x0000000000067941 */ /* 0x000fea0003800200 */
.L_x_10:
        /* <DEDUP_REMOVED lines=9> */
.L_x_11:
        /* <DEDUP_REMOVED lines=9> */
.L_x_12:
        /* <DEDUP_REMOVED lines=9> */
.L_x_13:
        /* <DEDUP_REMOVED lines=9> */
.L_x_14:
        /* <DEDUP_REMOVED lines=9> */
.L_x_15:
        /* <DEDUP_REMOVED lines=9> */
.L_x_16:
        /* <DEDUP_REMOVED lines=9> */
.L_x_17:
        /* <DEDUP_REMOVED lines=9> */
.L_x_18:
        /* <DEDUP_REMOVED lines=9> */
.L_x_19:
        /* <DEDUP_REMOVED lines=9> */
.L_x_20:
        /* <DEDUP_REMOVED lines=9> */
.L_x_21:
        /* <DEDUP_REMOVED lines=9> */
.L_x_22:
        /* <DEDUP_REMOVED lines=9> */
.L_x_23:
[----:B------:R-:W-:Y:S02]  /*0a40*/  ISETP.NE.AND P6, PT, R18, RZ, PT ;  /* 0x000000ff1200720c */ /* 0x000fe40003fc5270 */
[----:B------:R-:W-:-:S05]  /*0a50*/  IADD3 R22, P0, PT, R22, 0x80, RZ ;  /* 0x0000008016167810 */ /* 0x000fca0007f1e0ff */
[----:B------:R-:W-:-:S06]  /*0a60*/  IMAD.X R23, RZ, RZ, R23, P0 ;  /* 0x000000ffff177224 */ /* 0x000fcc00000e0617 */
[----:B------:R-:W-:Y:S05]  /*0a70*/  @P6 BRA `(.L_x_24) ;  /* 0xfffffff400a46947 */ /* 0x000fea000383ffff */
[----:B------:R-:W-:Y:S05]  /*0a80*/  BSYNC.RECONVERGENT B7 ;  /* 0x0000000000077941 */ /* 0x000fea0003800200 */
.L_x_7:
[----:B------:R-:W-:-:S13]  /*0a90*/  ISETP.NE.AND P0, PT, R17, RZ, PT ;  /* 0x000000ff1100720c */ /* 0x000fda0003f05270 */
[----:B0-----:R-:W-:Y:S05]  /*0aa0*/  @!P0 EXIT ;  /* 0x000000000000894d */ /* 0x001fea0003800000 */
[----:B------:R-:W0:Y:S01]  /*0ab0*/  LDC R2, c[0x0][0x388] ;  /* 0x0000e200ff027b82 */ /* 0x000e220000000800 */
[----:B------:R-:W-:Y:S02]  /*0ac0*/  ISETP.GE.U32.AND P0, PT, R17, 0x8, PT ;  /* 0x000000081100780c */ /* 0x000fe40003f06070 */
[----:B0-----:R-:W-:-:S11]  /*0ad0*/  LOP3.LUT R2, R2, 0x7, RZ, 0xc0, !PT ;  /* 0x0000000702027812 */ /* 0x001fd600078ec0ff */
[----:B------:R-:W-:Y:S05]  /*0ae0*/  @!P0 BRA `(.L_x_25) ;  /* 0x00000004002c8947 */ /* 0x000fea0003800000 */
[----:B------:R-:W0:Y:S02]  /*0af0*/  LDC.64 R18, c[0x0][0x380] ;  /* 0x0000e000ff127b82 */ /* 0x000e240000000a00 */
[----:B0-----:R-:W-:-:S05]  /*0b00*/  IMAD.WIDE.U32 R18, R16, 0x8, R18 ;  /* 0x0000000810127825 */ /* 0x001fca00078e0012 */
        /* <DEDUP_REMOVED lines=9> */
.L_x_26:
        /* <DEDUP_REMOVED lines=9> */
.L_x_27:
        /* <DEDUP_REMOVED lines=9> */
.L_x_28:
        /* <DEDUP_REMOVED lines=9> */
.L_x_29:
        /* <DEDUP_REMOVED lines=9> */
.L_x_30:
        /* <DEDUP_REMOVED lines=9> */
.L_x_31:
        /* <DEDUP_REMOVED lines=9> */
.L_x_32:
        /* <DEDUP_REMOVED lines=9> */
.L_x_33:
[----:B------:R-:W-:-:S07]  /*0f90*/  VIADD R16, R16, 0x8 ;  /* 0x0000000810107836 */ /* 0x000fce0000000000 */
.L_x_25:
[----:B------:R-:W-:-:S13]  /*0fa0*/  ISETP.NE.AND P0, PT, R2, RZ, PT ;  /* 0x000000ff0200720c */ /* 0x000fda0003f05270 */
[----:B------:R-:W-:Y:S05]  /*0fb0*/  @!P0 EXIT ;  /* 0x000000000000894d */ /* 0x000fea0003800000 */
        /* <DEDUP_REMOVED lines=15> */
.L_x_35:
        /* <DEDUP_REMOVED lines=9> */
.L_x_36:
        /* <DEDUP_REMOVED lines=9> */
.L_x_37:
        /* <DEDUP_REMOVED lines=9> */
.L_x_38:
[----:B------:R-:W-:-:S07]  /*1260*/  IADD3 R16, PT, PT, R16, 0x4, RZ ;  /* 0x0000000410107810 */ /* 0x000fce0007ffe0ff */
.L_x_34:
[----:B------:R-:W-:-:S13]  /*1270*/  ISETP.NE.AND P0, PT, R2, RZ, PT ;  /* 0x000000ff0200720c */ /* 0x000fda0003f05270 */
[----:B------:R-:W-:Y:S05]  /*1280*/  @!P0 EXIT ;  /* 0x000000000000894d */ /* 0x000fea0003800000 */
[----:B------:R-:W0:Y:S01]  /*1290*/  LDC.64 R4, c[0x0][0x380] ;  /* 0x0000e000ff047b82 */ /* 0x000e220000000a00 */
[----:B------:R-:W-:Y:S02]  /*12a0*/  IMAD.MOV R2, RZ, RZ, -R2 ;  /* 0x000000ffff027224 */ /* 0x000fe400078e0a02 */
[----:B0-----:R-:W-:-:S07]  /*12b0*/  IMAD.WIDE.U32 R16, R16, 0x8, R4 ;  /* 0x0000000810107825 */ /* 0x001fce00078e0004 */
.L_x_40:
[----:B------:R-:W2:Y:S04]  /*12c0*/  LDG.E.64 R4, desc[UR36][R16.64] ;  /* 0x0000002410047981 */ /* 0x000ea8000c1e1b00 */
        /* <DEDUP_REMOVED lines=11> */
.L_x_39:
[----:B------:R-:W-:Y:S02]  /*1380*/  ISETP.NE.AND P6, PT, R18, RZ, PT ;  /* 0x000000ff1200720c */ /* 0x000fe40003fc5270 */
[----:B------:R-:W-:-:S04]  /*1390*/  IADD3 R16, P0, PT, R16, 0x8, RZ ;  /* 0x0000000810107810 */ /* 0x000fc80007f1e0ff */
[----:B------:R-:W-:-:S07]  /*13a0*/  IADD3.X R17, PT, PT, RZ, R17, RZ, P0, !PT ;  /* 0x00000011ff117210 */ /* 0x000fce00007fe4ff */
[----:B------:R-:W-:Y:S05]  /*13b0*/  @P6 BRA `(.L_x_40) ;  /* 0xfffffffc00c06947 */ /* 0x000fea000383ffff */
[----:B------:R-:W-:Y:S05]  /*13c0*/  EXIT ;  /* 0x000000000000794d */ /* 0x000fea0003800000 */
        .type           $_Z6runnerPP10BaseDevicei$_ZN10BaseDeviceD0Ev,@function
        .size           $_Z6runnerPP10BaseDevicei$_ZN10BaseDeviceD0Ev,($_Z6runnerPP10BaseDevicei$_ZN10BaseDeviceD1Ev - $_Z6runnerPP10BaseDevicei$_ZN10BaseDeviceD0Ev)
$_Z6runnerPP10BaseDevicei$_ZN10BaseDeviceD0Ev:
[----:B------:R-:W-:Y:S02]  /*13d0*/  VIADD R1, R1, 0xfffffff0 ;  /* 0xfffffff001017836 */ /* 0x000fe40000000000 */
[----:B------:R-:W-:Y:S02]  /*13e0*/  IMAD.MOV.U32 R9, RZ, RZ, R5 ;  /* 0x000000ffff097224 */ /* 0x000fe400078e0005 */
[----:B------:R-:W-:Y:S01]  /*13f0*/  IMAD.MOV.U32 R8, RZ, RZ, R4 ;  /* 0x000000ffff087224 */ /* 0x000fe200078e0004 */
        /* <DEDUP_REMOVED lines=18> */
.L_x_41:
[----:B------:R-:W-:Y:S01]  /*1520*/  IMAD.MOV.U32 R20, RZ, RZ, R16 ;  /* 0x000000ffff147224 */ /* 0x000fe200078e0010 */
[----:B------:R-:W2:Y:S01]  /*1530*/  LDL R2, [R1] ;  /* 0x0000000001027983 */ /* 0x000ea20000100800 */
[----:B------:R-:W-:-:S03]  /*1540*/  IMAD.MOV.U32 R21, RZ, RZ, R17 ;  /* 0x000000ffff157224 */ /* 0x000fc600078e0011 */
[----:B------:R-:W2:Y:S04]  /*1550*/  LDL R16, [R1+0x4] ;  /* 0x0000040001107983 */ /* 0x000ea80000100800 */
[----:B------:R0:W2:Y:S02]  /*1560*/  LDL R17, [R1+0x8] ;  /* 0x0000080001117983 */ /* 0x0000a40000100800 */
[----:B0-----:R-:W-:Y:S01]  /*1570*/  IADD3 R1, PT, PT, R1, 0x10, RZ ;  /* 0x0000001001017810 */ /* 0x001fe20007ffe0ff */
[----:B--2---:R-:W-:Y:S06]  /*1580*/  RET.REL.NODEC R20 `(_Z6runnerPP10BaseDevicei) ;  /* 0xffffffe8149c7950 */ /* 0x004fec0003c3ffff */
        .type           $_Z6runnerPP10BaseDevicei$_ZN10BaseDeviceD1Ev,@function
        .size           $_Z6runnerPP10BaseDevicei$_ZN10BaseDeviceD1Ev,($_Z6runnerPP10BaseDevicei$_ZN10Sub1Device1fEv - $_Z6runnerPP10BaseDevicei$_ZN10BaseDeviceD1Ev)
$_Z6runnerPP10BaseDevicei$_ZN10BaseDeviceD1Ev:
[----:B------:R-:W-:Y:S02]  /*1590*/  VIADD R1, R1, 0xfffffff8 ;  /* 0xfffffff801017836 */ /* 0x000fe40000000000 */
[----:B------:R-:W-:-:S03]  /*15a0*/  IMAD.MOV.U32 R3, RZ, RZ, R5 ;  /* 0x000000ffff037224 */ /* 0x000fc600078e0005 */
        /* <DEDUP_REMOVED lines=10> */
[----:B0-----:R-:W-:Y:S01]  /*1650*/  VIADD R1, R1, 0x8 ;  /* 0x0000000801017836 */ /* 0x001fe20000000000 */
[----:B--2---:R-:W-:Y:S06]  /*1660*/  RET.REL.NODEC R20 `(_Z6runnerPP10BaseDevicei) ;  /* 0xffffffe814647950 */ /* 0x004fec0003c3ffff */
        .type           $_Z6runnerPP10BaseDevicei$_ZN10Sub1Device1fEv,@function
        .size           $_Z6runnerPP10BaseDevicei$_ZN10Sub1Device1fEv,($_Z6runnerPP10BaseDevicei$_ZN10Sub1DeviceD0Ev - $_Z6runnerPP10BaseDevicei$_ZN10Sub1Device1fEv)
$_Z6runnerPP10BaseDevicei$_ZN10Sub1Device1fEv:
        /* <DEDUP_REMOVED lines=13> */
[----:B------:R-:W-:Y:S01]  /*1740*/  IMAD.U32 R5, RZ, RZ, UR7 ;  /* 0x00000007ff057e24 */ /* 0x000fe2000f8e00ff */
[----:B0-----:R-:W-:-:S04]  /*1750*/  IADD3 R6, P0, PT, R1, UR4, RZ ;  /* 0x0000000401067c10 */ /* 0x001fc8000ff1e0ff */
[----:B----4-:R-:W-:Y:S01]  /*1760*/  IADD3.X R7, PT, PT, RZ, UR5, RZ, P0, !PT ;  /* 0x00000005ff077c10 */ /* 0x010fe200087fe4ff */
[----:B--2---:R0:W-:Y:S02]  /*1770*/  STL [R1], R2 ;  /* 0x0000000201007387 */ /* 0x0041e40000100800 */
[----:B0-----:R-:W-:Y:S02]  /*1780*/  IMAD.MOV.U32 R2, RZ, RZ, R20 ;  /* 0x000000ffff027224 */ /* 0x001fe400078e0014 */
[----:B-1-3--:R-:W-:-:S07]  /*1790*/  IMAD.MOV.U32 R16, RZ, RZ, R21 ;  /* 0x000000ffff107224 */ /* 0x00afce00078e0015 */
[----:B------:R-:W-:-:S07]  /*17a0*/  LEPC R20, `(.L_x_42) ;  /* 0x000000001014794e */ /* 0x000fce0000000000 */
[----:B------:R-:W-:Y:S05]  /*17b0*/  CALL.ABS.NOINC R8 ;  /* 0x0000000008007343 */ /* 0x000fea0003c00000 */
.L_x_42:
[----:B------:R-:W-:Y:S01]  /*17c0*/  IMAD.MOV.U32 R20, RZ, RZ, R2 ;  /* 0x000000ffff147224 */ /* 0x000fe200078e0002 */
[----:B------:R-:W-:Y:S01]  /*17d0*/  MOV R21, R16 ;  /* 0x0000001000157202 */ /* 0x000fe20000000f00 */
[----:B------:R-:W2:Y:S04]  /*17e0*/  LDL R2, [R1+0x8] ;  /* 0x0000080001027983 */ /* 0x000ea80000100800 */
[----:B------:R0:W2:Y:S02]  /*17f0*/  LDL R16, [R1+0xc] ;  /* 0x00000c0001107983 */ /* 0x0000a40000100800 */
[----:B0-----:R-:W-:Y:S01]  /*1800*/  VIADD R1, R1, 0x10 ;  /* 0x0000001001017836 */ /* 0x001fe20000000000 */
[----:B--2---:R-:W-:Y:S06]  /*1810*/  RET.REL.NODEC R20 `(_Z6runnerPP10BaseDevicei) ;  /* 0xffffffe414f87950 */ /* 0x004fec0003c3ffff */
        .type           $_Z6runnerPP10BaseDevicei$_ZN10Sub1DeviceD0Ev,@function
        .size           $_Z6runnerPP10BaseDevicei$_ZN10Sub1DeviceD0Ev,($_Z6runnerPP10BaseDevicei$_ZN10Sub1DeviceD1Ev - $_Z6runnerPP10BaseDevicei$_ZN10Sub1DeviceD0Ev)
$_Z6runnerPP10BaseDevicei$_ZN10Sub1DeviceD0Ev:
        /* <DEDUP_REMOVED lines=15> */
[----:B------:R-:W-:-:S05]  /*1910*/  IMAD.U32 R7, RZ, RZ, UR5 ;  /* 0x00000005ff077e24 */ /* 0x000fca000f8e00ff */
[----:B--2---:R0:W-:Y:S01]  /*1920*/  ST.E.64 desc[UR6][R8.64], R6 ;  /* 0x0000000608007985 */ /* 0x0041e2000c101b06 */
[----:B------:R-:W-:Y:S02]  /*1930*/  IMAD.MOV.U32 R16, RZ, RZ, R20 ;  /* 0x000000ffff107224 */ /* 0x000fe400078e0014 */
[----:B------:R-:W-:-:S07]  /*1940*/  IMAD.MOV.U32 R17, RZ, RZ, R21 ;  /* 0x000000ffff117224 */ /* 0x000fce00078e0015 */
[----:B------:R-:W-:-:S07]  /*1950*/  LEPC R20, `(.L_x_43) ;  /* 0x000000001014794e */ /* 0x000fce0000000000 */
[----:B0--3--:R-:W-:Y:S05]  /*1960*/  CALL.ABS.NOINC R2 ;  /* 0x0000000002007343 */ /* 0x009fea0003c00000 */
.L_x_43:
[----:B------:R-:W-:Y:S01]  /*1970*/  IMAD.MOV.U32 R20, RZ, RZ, R16 ;  /* 0x000000ffff147224 */ /* 0x000fe200078e0010 */
[----:B------:R-:W-:Y:S01]  /*1980*/  MOV R21, R17 ;  /* 0x0000001100157202 */ /* 0x000fe20000000f00 */
[----:B------:R-:W2:Y:S04]  /*1990*/  LDL R2, [R1] ;  /* 0x0000000001027983 */ /* 0x000ea80000100800 */
[----:B------:R-:W2:Y:S04]  /*19a0*/  LDL R16, [R1+0x4] ;  /* 0x0000040001107983 */ /* 0x000ea80000100800 */
[----:B------:R0:W2:Y:S02]  /*19b0*/  LDL R17, [R1+0x8] ;  /* 0x0000080001117983 */ /* 0x0000a40000100800 */
[----:B0-----:R-:W-:Y:S01]  /*19c0*/  VIADD R1, R1, 0x10 ;  /* 0x0000001001017836 */ /* 0x001fe20000000000 */
[----:B--2---:R-:W-:Y:S06]  /*19d0*/  RET.REL.NODEC R20 `(_Z6runnerPP10BaseDevicei) ;  /* 0xffffffe414887950 */ /* 0x004fec0003c3ffff */
        .type           $_Z6runnerPP10BaseDevicei$_ZN10Sub1DeviceD1Ev,@function
        .size           $_Z6runnerPP10BaseDevicei$_ZN10Sub1DeviceD1Ev,($_Z6runnerPP10BaseDevicei$_ZN10Sub2Device1fEv - $_Z6runnerPP10BaseDevicei$_ZN10Sub1DeviceD1Ev)
$_Z6runnerPP10BaseDevicei$_ZN10Sub1DeviceD1Ev:
[----:B------:R-:W-:Y:S02]  /*19e0*/  VIADD R1, R1, 0xfffffff8 ;  /* 0xfffffff801017836 */ /* 0x000fe40000000000 */
[----:B------:R-:W-:-:S03]  /*19f0*/  IMAD.MOV.U32 R3, RZ, RZ, R5 ;  /* 0x000000ffff037224 */ /* 0x000fc600078e0005 */
[----:B------:R0:W-:Y:S02]  /*1a00*/  STL [R1], R2 ;  /* 0x0000000201007387 */ /* 0x0001e40000100800 */
[----:B0-----:R-:W-:Y:S01]  /*1a10*/  MOV R2, R4 ;  /* 0x0000000400027202 */ /* 0x001fe20000000f00 */
[----:B------:R-:W0:Y:S01]  /*1a20*/  LDCU.64 UR4, c[0x4][0x18] ;  /* 0x01000300ff0477ac */ /* 0x000e220008000a00 */
[----:B------:R-:W1:Y:S01]  /*1a30*/  LDCU.64 UR6, c[0x0][0x358] ;  /* 0x00006b00ff0677ac */ /* 0x000e620008000a00 */
[----:B0-----:R-:W-:-:S04]  /*1a40*/  UIADD3 UR4, UP0, UPT, UR4, 0x10, URZ ;  /* 0x0000001004047890 */ /* 0x001fc8000ff1e0ff */
[----:B------:R-:W-:Y:S02]  /*1a50*/  UIADD3.X UR5, UPT, UPT, URZ, UR5, URZ, UP0, !UPT ;  /* 0x00000005ff057290 */ /* 0x000fe400087fe4ff */
[----:B------:R-:W-:-:S04]  /*1a60*/  IMAD.U32 R4, RZ, RZ, UR4 ;  /* 0x00000004ff047e24 */ /* 0x000fc8000f8e00ff */
[----:B------:R-:W-:-:S05]  /*1a70*/  IMAD.U32 R5, RZ, RZ, UR5 ;  /* 0x00000005ff057e24 */ /* 0x000fca000f8e00ff */
[----:B-1----:R0:W-:Y:S04]  /*1a80*/  ST.E.64 desc[UR6][R2.64], R4 ;  /* 0x0000000402007985 */ /* 0x0021e8000c101b06 */
[----:B0-----:R0:W2:Y:S02]  /*1a90*/  LDL R2, [R1] ;  /* 0x0000000001027983 */ /* 0x0010a40000100800 */
[----:B0-----:R-:W-:Y:S01]  /*1aa0*/  VIADD R1, R1, 0x8 ;  /* 0x0000000801017836 */ /* 0x001fe20000000000 */
[----:B--2---:R-:W-:Y:S06]  /*1ab0*/  RET.REL.NODEC R20 `(_Z6runnerPP10BaseDevicei) ;  /* 0xffffffe414507950 */ /* 0x004fec0003c3ffff */
        .type           $_Z6runnerPP10BaseDevicei$_ZN10Sub2Device1fEv,@function
        .size           $_Z6runnerPP10BaseDevicei$_ZN10Sub2Device1fEv,($_Z6runnerPP10BaseDevicei$_ZN10Sub2DeviceD0Ev - $_Z6runnerPP10BaseDevicei$_ZN10Sub2Device1fEv)
$_Z6runnerPP10BaseDevicei$_ZN10Sub2Device1fEv:
[----:B------:R-:W-:Y:S01]  /*1ac0*/  IADD3 R1, PT, PT, R1, -0x10, RZ ;  /* 0xfffffff001017810 */ /* 0x000fe20007ffe0ff */
[----:B------:R-:W-:-:S04]  /*1ad0*/  IMAD.MOV.U32 R3, RZ, RZ, R5 ;  /* 0x000000ffff037224 */ /* 0x000fc800078e0005 */
[----:B------:R-:W-:Y:S04]  /*1ae0*/  STL [R1+0xc], R16 ;  /* 0x00000c1001007387 */ /* 0x000fe80000100800 */
[----:B------:R0:W-:Y:S02]  /*1af0*/  STL [R1+0x8], R2 ;  /* 0x0000080201007387 */ /* 0x0001e40000100800 */
[----:B0-----:R-:W-:Y:S01]  /*1b00*/  IMAD.MOV.U32 R2, RZ, RZ, R4 ;  /* 0x000000ffff027224 */ /* 0x001fe200078e0004 */
[----:B------:R-:W0:Y:S01]  /*1b10*/  LDCU.64 UR4, c[0x0][0x358] ;  /* 0x00006b00ff0477ac */ /* 0x000e220008000a00 */
[----:B------:R-:W1:Y:S04]  /*1b20*/  LDCU.64 UR6, c[0x4][0x38] ;  /* 0x01000700ff0677ac */ /* 0x000e680008000a00 */
[----:B0-----:R-:W2:Y:S01]  /*1b30*/  LD.E.S8 R2, desc[UR4][R2.64+0x8] ;  /* 0x0000080402027980 */ /* 0x001ea2000c101300 */
[----:B------:R-:W-:Y:S01]  /*1b40*/  MOV R0, 0x0 ;  /* 0x0000000000007802 */ /* 0x000fe20000000f00 */
[----:B------:R-:W0:Y:S01]  /*1b50*/  LDCU UR4, c[0x0][0x2f8] ;  /* 0x00005f00ff0477ac */ /* 0x000e220008000800 */
[----:B-1----:R-:W-:-:S02]  /*1b60*/  MOV R4, UR6 ;  /* 0x0000000600047c02 */ /* 0x002fc40008000f00 */
[----:B------:R1:W3:Y:S01]  /*1b70*/  LDC.64 R8, c[0x4][R0] ;  /* 0x0100000000087b82 */ /* 0x0002e20000000a00 */
[----:B------:R-:W4:Y:S01]  /*1b80*/  LDCU UR5, c[0x0][0x2fc] ;  /* 0x00005f80ff0577ac */ /* 0x000f220008000800 */
[----:B------:R-:W-:Y:S01]  /*1b90*/  IMAD.U32 R5, RZ, RZ, UR7 ;  /* 0x00000007ff057e24 */ /* 0x000fe2000f8e00ff */
[----:B0-----:R-:W-:-:S05]  /*1ba0*/  IADD3 R6, P0, PT, R1, UR4, RZ ;  /* 0x0000000401067c10 */ /* 0x001fca000ff1e0ff */
[----:B----4-:R-:W-:Y:S01]  /*1bb0*/  IMAD.X R7, RZ, RZ, UR5, P0 ;  /* 0x00000005ff077e24 */ /* 0x010fe200080e06ff */
[----:B--2---:R0:W-:Y:S02]  /*1bc0*/  STL [R1], R2 ;  /* 0x0000000201007387 */ /* 0x0041e40000100800 */
[----:B0-----:R-:W-:Y:S01]  /*1bd0*/  MOV R2, R20 ;  /* 0x0000001400027202 */ /* 0x001fe20000000f00 */
[----:B-1-3--:R-:W-:-:S07]  /*1be0*/  IMAD.MOV.U32 R16, RZ, RZ, R21 ;  /* 0x000000ffff107224 */ /* 0x00afce00078e0015 */
[----:B------:R-:W-:-:S07]  /*1bf0*/  LEPC R20, `(.L_x_44) ;  /* 0x000000001014794e */ /* 0x000fce0000000000 */
[----:B------:R-:W-:Y:S05]  /*1c00*/  CALL.ABS.NOINC R8 ;  /* 0x0000000008007343 */ /* 0x000fea0003c00000 */
.L_x_44:
[----:B------:R-:W-:Y:S01]  /*1c10*/  IMAD.MOV.U32 R20, RZ, RZ, R2 ;  /* 0x000000ffff147224 */ /* 0x000fe200078e0002 */
[----:B------:R-:W-:Y:S01]  /*1c20*/  MOV R21, R16 ;  /* 0x0000001000157202 */ /* 0x000fe20000000f00 */
[----:B------:R-:W2:Y:S04]  /*1c30*/  LDL R2, [R1+0x8] ;  /* 0x0000080001027983 */ /* 0x000ea80000100800 */
[----:B------:R0:W2:Y:S02]  /*1c40*/  LDL R16, [R1+0xc] ;  /* 0x00000c0001107983 */ /* 0x0000a40000100800 */
[----:B0-----:R-:W-:Y:S01]  /*1c50*/  VIADD R1, R1, 0x10 ;  /* 0x0000001001017836 */ /* 0x001fe20000000000 */
[----:B--2---:R-:W-:Y:S06]  /*1c60*/  RET.REL.NODEC R20 `(_Z6runnerPP10BaseDevicei) ;  /* 0xffffffe014e47950 */ /* 0x004fec0003c3ffff */
        .type           $_Z6runnerPP10BaseDevicei$_ZN10Sub2DeviceD0Ev,@function
        .size           $_Z6runnerPP10BaseDevicei$_ZN10Sub2DeviceD0Ev,($_Z6runnerPP10BaseDevicei$_ZN10Sub2DeviceD1Ev - $_Z6runnerPP10BaseDevicei$_ZN10Sub2DeviceD0Ev)
$_Z6runnerPP10BaseDevicei$_ZN10Sub2DeviceD0Ev:
        /* <DEDUP_REMOVED lines=21> */
.L_x_45:
[----:B------:R-:W-:Y:S01]  /*1dc0*/  IMAD.MOV.U32 R20, RZ, RZ, R16 ;  /* 0x000000ffff147224 */ /* 0x000fe200078e0010 */
[----:B------:R-:W-:Y:S01]  /*1dd0*/  MOV R21, R17 ;  /* 0x0000001100157202 */ /* 0x000fe20000000f00 */
[----:B------:R-:W2:Y:S04]  /*1de0*/  LDL R2, [R1] ;  /* 0x0000000001027983 */ /* 0x000ea80000100800 */
[----:B------:R-:W2:Y:S04]  /*1df0*/  LDL R16, [R1+0x4] ;  /* 0x0000040001107983 */ /* 0x000ea80000100800 */
[----:B------:R0:W2:Y:S02]  /*1e00*/  LDL R17, [R1+0x8] ;  /* 0x0000080001117983 */ /* 0x0000a40000100800 */
[----:B0-----:R-:W-:Y:S01]  /*1e10*/  VIADD R1, R1, 0x10 ;  /* 0x0000001001017836 */ /* 0x001fe20000000000 */
[----:B--2---:R-:W-:Y:S06]  /*1e20*/  RET.REL.NODEC R20 `(_Z6runnerPP10BaseDevicei) ;  /* 0xffffffe014747950 */ /* 0x004fec0003c3ffff */
        .type           $_Z6runnerPP10BaseDevicei$_ZN10Sub2DeviceD1Ev,@function
        .size           $_Z6runnerPP10BaseDevicei$_ZN10Sub2DeviceD1Ev,(.L_x_69 - $_Z6runnerPP10BaseDevicei$_ZN10Sub2DeviceD1Ev)
$_Z6runnerPP10BaseDevicei$_ZN10Sub2DeviceD1Ev:
        /* <DEDUP_REMOVED lines=13> */
[----:B--2---:R-:W-:Y:S06]  /*1f00*/  RET.REL.NODEC R20 `(_Z6runnerPP10BaseDevicei) ;  /* 0xffffffe0143c7950 */ /* 0x004fec0003c3ffff */
.L_x_46:
        /* <DEDUP_REMOVED lines=15> */
.L_x_69:


//--------------------- .text._Z11create_sub2PP10BaseDevicec --------------------------
	.section	.text._Z11create_sub2PP10BaseDevicec,"ax",@progbits
	.align	128
        .global         _Z11create_sub2PP10BaseDevicec
        .type           _Z11create_sub2PP10BaseDevicec,@function
        .size           _Z11create_sub2PP10BaseDevicec,(.L_x_77 - _Z11create_sub2PP10BaseDevicec)
        .other          _Z11create_sub2PP10BaseDevicec,@"STO_CUDA_ENTRY STV_DEFAULT"
_Z11create_sub2PP10BaseDevicec:
.text._Z11create_sub2PP10BaseDevicec:
[----:B------:R-:W0:Y:S08]  /*0000*/  LDC R1, c[0x0][0x37c] ;  /* 0x0000df00ff017b82 */ /* 0x000e300000000800 */
[----:B------:R-:W1:Y:S01]  /*0010*/  LDC.U8 R4, c[0x0][0x388] ;  /* 0x0000e200ff047b82 */ /* 0x000e620000000000 */
[----:B------:R-:W-:Y:S01]  /*0020*/  MOV R0, 0x8 ;  /* 0x0000000800007802 */ /* 0x000fe20000000f00 */
[----:B------:R-:W-:Y:S01]  /*0030*/  IMAD.MOV.U32 R5, RZ, RZ, RZ ;  /* 0x000000ffff057224 */ /* 0x000fe200078e00ff */
[----:B------:R-:W2:Y:S05]  /*0040*/  LDCU.64 UR36, c[0x0][0x358] ;  /* 0x00006b00ff2477ac */ /* 0x000eaa0008000a00 */
[----:B------:R3:W4:Y:S01]  /*0050*/  LDC.64 R2, c[0x4][R0] ;  /* 0x0100000000027b82 */ /* 0x0007220000000a00 */
[----:B-1----:R-:W-:Y:S01]  /*0060*/  PRMT R17, R4, 0x8880, RZ ;  /* 0x0000888004117816 */ /* 0x002fe200000000ff */
[----:B------:R-:W-:-:S03]  /*0070*/  IMAD.MOV.U32 R4, RZ, RZ, 0x10 ;  /* 0x00000010ff047424 */ /* 0x000fc600078e00ff */
[----:B0-23--:R-:W-:-:S07]  /*0080*/  PRMT R17, R17, 0x7710, RZ ;  /* 0x0000771011117816 */ /* 0x00dfce00000000ff */
[----:B------:R-:W-:-:S07]  /*0090*/  LEPC R20, `(.L_x_47) ;  /* 0x000000001014794e */ /* 0x000fce0000000000 */
[----:B----4-:R-:W-:Y:S05]  /*00a0*/  CALL.ABS.NOINC R2 ;  /* 0x0000000002007343 */ /* 0x010fea0003c00000 */
.L_x_47:
[----:B------:R-:W0:Y:S01]  /*00b0*/  LDCU.64 UR4, c[0x4][0x28] ;  /* 0x01000500ff0477ac */ /* 0x000e220008000a00 */
[----:B------:R-:W1:Y:S01]  /*00c0*/  LDC.64 R2, c[0x0][0x380] ;  /* 0x0000e000ff027b82 */ /* 0x000e620000000a00 */
[----:B------:R-:W-:Y:S01]  /*00d0*/  ST.E.U8 desc[UR36][R4.64+0x8], R17 ;  /* 0x0000081104007985 */ /* 0x000fe2000c101124 */
[----:B0-----:R-:W-:-:S04]  /*00e0*/  UIADD3 UR4, UP0, UPT, UR4, 0x10, URZ ;  /* 0x0000001004047890 */ /* 0x001fc8000ff1e0ff */
[----:B------:R-:W-:Y:S02]  /*00f0*/  UIADD3.X UR5, UPT, UPT, URZ, UR5, URZ, UP0, !UPT ;  /* 0x00000005ff057290 */ /* 0x000fe400087fe4ff */
[----:B------:R-:W-:-:S04]  /*0100*/  MOV R6, UR4 ;  /* 0x0000000400067c02 */ /* 0x000fc80008000f00 */
[----:B------:R-:W-:-:S05]  /*0110*/  IMAD.U32 R7, RZ, RZ, UR5 ;  /* 0x00000005ff077e24 */ /* 0x000fca000f8e00ff */
[----:B------:R-:W-:Y:S04]  /*0120*/  ST.E.64 desc[UR36][R4.64], R6 ;  /* 0x0000000604007985 */ /* 0x000fe8000c101b24 */
[----:B-1----:R-:W-:Y:S01]  /*0130*/  STG.E.64 desc[UR36][R2.64], R4 ;  /* 0x0000000402007986 */ /* 0x002fe2000c101b24 */
[----:B------:R-:W-:Y:S05]  /*0140*/  EXIT ;  /* 0x000000000000794d */ /* 0x000fea0003800000 */
        .type           $_Z11create_sub2PP10BaseDevicec$_ZN10BaseDeviceD0Ev,@function
        .size           $_Z11create_sub2PP10BaseDevicec$_ZN10BaseDeviceD0Ev,($_Z11create_sub2PP10BaseDevicec$_ZN10BaseDeviceD1Ev - $_Z11create_sub2PP10BaseDevicec$_ZN10BaseDeviceD0Ev)
$_Z11create_sub2PP10BaseDevicec$_ZN10BaseDeviceD0Ev:
        /* <DEDUP_REMOVED lines=21> */
.L_x_48:
[----:B------:R-:W-:Y:S01]  /*02a0*/  IMAD.MOV.U32 R20, RZ, RZ, R16 ;  /* 0x000000ffff147224 */ /* 0x000fe200078e0010 */
[----:B------:R-:W-:Y:S01]  /*02b0*/  MOV R21, R17 ;  /* 0x0000001100157202 */ /* 0x000fe20000000f00 */
[----:B------:R-:W2:Y:S04]  /*02c0*/  LDL R2, [R1] ;  /* 0x0000000001027983 */ /* 0x000ea80000100800 */
[----:B------:R-:W2:Y:S04]  /*02d0*/  LDL R16, [R1+0x4] ;  /* 0x0000040001107983 */ /* 0x000ea80000100800 */
[----:B------:R0:W2:Y:S02]  /*02e0*/  LDL R17, [R1+0x8] ;  /* 0x0000080001117983 */ /* 0x0000a40000100800 */
[----:B0-----:R-:W-:Y:S01]  /*02f0*/  VIADD R1, R1, 0x10 ;  /* 0x0000001001017836 */ /* 0x001fe20000000000 */
[----:B--2---:R-:W-:Y:S06]  /*0300*/  RET.REL.NODEC R20 `(_Z11create_sub2PP10BaseDevicec) ;  /* 0xfffffffc143c7950 */ /* 0x004fec0003c3ffff */
        .type           $_Z11create_sub2PP10BaseDevicec$_ZN10BaseDeviceD1Ev,@function
        .size           $_Z11create_sub2PP10BaseDevicec$_ZN10BaseDeviceD1Ev,($_Z11create_sub2PP10BaseDevicec$_ZN10Sub1Device1fEv - $_Z11create_sub2PP10BaseDevicec$_ZN10BaseDeviceD1Ev)
$_Z11create_sub2PP10BaseDevicec$_ZN10BaseDeviceD1Ev:
        /* <DEDUP_REMOVED lines=13> */
[----:B--2---:R-:W-:Y:S06]  /*03e0*/  RET.REL.NODEC R20 `(_Z11create_sub2PP10BaseDevicec) ;  /* 0xfffffffc14047950 */ /* 0x004fec0003c3ffff */
        .type           $_Z11create_sub2PP10BaseDevicec$_ZN10Sub1Device1fEv,@function
        .size           $_Z11create_sub2PP10BaseDevicec$_ZN10Sub1Device1fEv,($_Z11create_sub2PP10BaseDevicec$_ZN10Sub1DeviceD0Ev - $_Z11create_sub2PP10BaseDevicec$_ZN10Sub1Device1fEv)
$_Z11create_sub2PP10BaseDevicec$_ZN10Sub1Device1fEv:
        /* <DEDUP_REMOVED lines=21> */
.L_x_49:
[----:B------:R-:W-:Y:S02]  /*0540*/  IMAD.MOV.U32 R20, RZ, RZ, R2 ;  /* 0x000000ffff147224 */ /* 0x000fe400078e0002 */
[----:B------:R-:W-:Y:S01]  /*0550*/  IMAD.MOV.U32 R21, RZ, RZ, R16 ;  /* 0x000000ffff157224 */ /* 0x000fe200078e0010 */
[----:B------:R-:W2:Y:S04]  /*0560*/  LDL R2, [R1+0x8] ;  /* 0x0000080001027983 */ /* 0x000ea80000100800 */
[----:B------:R0:W2:Y:S02]  /*0570*/  LDL R16, [R1+0xc] ;  /* 0x00000c0001107983 */ /* 0x0000a40000100800 */
[----:B0-----:R-:W-:Y:S01]  /*0580*/  IADD3 R1, PT, PT, R1, 0x10, RZ ;  /* 0x0000001001017810 */ /* 0x001fe20007ffe0ff */
[----:B--2---:R-:W-:Y:S06]  /*0590*/  RET.REL.NODEC R20 `(_Z11create_sub2PP10BaseDevicec) ;  /* 0xfffffff814987950 */ /* 0x004fec0003c3ffff */
        .type           $_Z11create_sub2PP10BaseDevicec$_ZN10Sub1DeviceD0Ev,@function
        .size           $_Z11create_sub2PP10BaseDevicec$_ZN10Sub1DeviceD0Ev,($_Z11create_sub2PP10BaseDevicec$_ZN10Sub1DeviceD1Ev - $_Z11create_sub2PP10BaseDevicec$_ZN10Sub1DeviceD0Ev)
$_Z11create_sub2PP10BaseDevicec$_ZN10Sub1DeviceD0Ev:
        /* <DEDUP_REMOVED lines=17> */
[----:B------:R-:W-:Y:S01]  /*06b0*/  IMAD.MOV.U32 R16, RZ, RZ, R20 ;  /* 0x000000ffff107224 */ /* 0x000fe200078e0014 */
[----:B------:R-:W-:-:S07]  /*06c0*/  MOV R17, R21 ;  /* 0x0000001500117202 */ /* 0x000fce0000000f00 */
[----:B------:R-:W-:-:S07]  /*06d0*/  LEPC R20, `(.L_x_50) ;  /* 0x000000001014794e */ /* 0x000fce0000000000 */
[----:B0--3--:R-:W-:Y:S05]  /*06e0*/  CALL.ABS.NOINC R2 ;  /* 0x0000000002007343 */ /* 0x009fea0003c00000 */
.L_x_50:
[----:B------:R-:W-:Y:S01]  /*06f0*/  IMAD.MOV.U32 R20, RZ, RZ, R16 ;  /* 0x000000ffff147224 */ /* 0x000fe200078e0010 */
[----:B------:R-:W-:Y:S01]  /*0700*/  MOV R21, R17 ;  /* 0x0000001100157202 */ /* 0x000fe20000000f00 */
[----:B------:R-:W2:Y:S04]  /*0710*/  LDL R2, [R1] ;  /* 0x0000000001027983 */ /* 0x000ea80000100800 */
[----:B------:R-:W2:Y:S04]  /*0720*/  LDL R16, [R1+0x4] ;  /* 0x0000040001107983 */ /* 0x000ea80000100800 */
[----:B------:R0:W2:Y:S02]  /*0730*/  LDL R17, [R1+0x8] ;  /* 0x0000080001117983 */ /* 0x0000a40000100800 */
[----:B0-----:R-:W-:Y:S01]  /*0740*/  VIADD R1, R1, 0x10 ;  /* 0x0000001001017836 */ /* 0x001fe20000000000 */
[----:B--2---:R-:W-:Y:S06]  /*0750*/  RET.REL.NODEC R20 `(_Z11create_sub2PP10BaseDevicec) ;  /* 0xfffffff814287950 */ /* 0x004fec0003c3ffff */
        .type           $_Z11create_sub2PP10BaseDevicec$_ZN10Sub1DeviceD1Ev,@function
        .size           $_Z11create_sub2PP10BaseDevicec$_ZN10Sub1DeviceD1Ev,($_Z11create_sub2PP10BaseDevicec$_ZN10Sub2Device1fEv - $_Z11create_sub2PP10BaseDevicec$_ZN10Sub1DeviceD1Ev)
$_Z11create_sub2PP10BaseDevicec$_ZN10Sub1DeviceD1Ev:
        /* <DEDUP_REMOVED lines=14> */
        .type           $_Z11create_sub2PP10BaseDevicec$_ZN10Sub2Device1fEv,@function
        .size           $_Z11create_sub2PP10BaseDevicec$_ZN10Sub2Device1fEv,($_Z11create_sub2PP10BaseDevicec$_ZN10Sub2DeviceD0Ev - $_Z11create_sub2PP10BaseDevicec$_ZN10Sub2Device1fEv)
$_Z11create_sub2PP10BaseDevicec$_ZN10Sub2Device1fEv:
        /* <DEDUP_REMOVED lines=21> */
.L_x_51:
[----:B------:R-:W-:Y:S01]  /*0990*/  MOV R20, R2 ;  /* 0x0000000200147202 */ /* 0x000fe20000000f00 */
[----:B------:R-:W-:Y:S01]  /*09a0*/  IMAD.MOV.U32 R21, RZ, RZ, R16 ;  /* 0x000000ffff157224 */ /* 0x000fe200078e0010 */
[----:B------:R-:W2:Y:S04]  /*09b0*/  LDL R2, [R1+0x8] ;  /* 0x0000080001027983 */ /* 0x000ea80000100800 */
[----:B------:R0:W2:Y:S02]  /*09c0*/  LDL R16, [R1+0xc] ;  /* 0x00000c0001107983 */ /* 0x0000a40000100800 */
[----:B0-----:R-:W-:Y:S01]  /*09d0*/  IADD3 R1, PT, PT, R1, 0x10, RZ ;  /* 0x0000001001017810 */ /* 0x001fe20007ffe0ff */
[----:B--2---:R-:W-:Y:S06]  /*09e0*/  RET.REL.NODEC R20 `(_Z11create_sub2PP10BaseDevicec) ;  /* 0xfffffff414847950 */ /* 0x004fec0003c3ffff */
        .type           $_Z11create_sub2PP10BaseDevicec$_ZN10Sub2DeviceD0Ev,@function
        .size           $_Z11create_sub2PP10BaseDevicec$_ZN10Sub2DeviceD0Ev,($_Z11create_sub2PP10BaseDevicec$_ZN10Sub2DeviceD1Ev - $_Z11create_sub2PP10BaseDevicec$_ZN10Sub2DeviceD0Ev)
$_Z11create_sub2PP10BaseDevicec$_ZN10Sub2DeviceD0Ev:
        /* <DEDUP_REMOVED lines=21> */
.L_x_52:
[----:B------:R-:W-:Y:S01]  /*0b40*/  MOV R20, R16 ;  /* 0x0000001000147202 */ /* 0x000fe20000000f00 */
[----:B------:R-:W-:Y:S01]  /*0b50*/  IMAD.MOV.U32 R21, RZ, RZ, R17 ;  /* 0x000000ffff157224 */ /* 0x000fe200078e0011 */
[----:B------:R-:W2:Y:S04]  /*0b60*/  LDL R2, [R1] ;  /* 0x0000000001027983 */ /* 0x000ea80000100800 */
[----:B------:R-:W2:Y:S04]  /*0b70*/  LDL R16, [R1+0x4] ;  /* 0x0000040001107983 */ /* 0x000ea80000100800 */
[----:B------:R0:W2:Y:S02]  /*0b80*/  LDL R17, [R1+0x8] ;  /* 0x0000080001117983 */ /* 0x0000a40000100800 */
[----:B0-----:R-:W-:Y:S01]  /*0b90*/  IADD3 R1, PT, PT, R1, 0x10, RZ ;  /* 0x0000001001017810 */ /* 0x001fe20007ffe0ff */
[----:B--2---:R-:W-:Y:S06]  /*0ba0*/  RET.REL.NODEC R20 `(_Z11create_sub2PP10BaseDevicec) ;  /* 0xfffffff414147950 */ /* 0x004fec0003c3ffff */
        .type           $_Z11create_sub2PP10BaseDevicec$_ZN10Sub2DeviceD1Ev,@function
        .size           $_Z11create_sub2PP10BaseDevicec$_ZN10Sub2DeviceD1Ev,(.L_x_77 - $_Z11create_sub2PP10BaseDevicec$_ZN10Sub2DeviceD1Ev)
$_Z11create_sub2PP10BaseDevicec$_ZN10Sub2DeviceD1Ev:
        /* <DEDUP_REMOVED lines=13> */
[----:B--2---:R-:W-:Y:S06]  /*0c80*/  RET.REL.NODEC R20 `(_Z11create_sub2PP10BaseDevicec) ;  /* 0xfffffff014dc7950 */ /* 0x004fec0003c3ffff */
.L_x_53:
        /* <DEDUP_REMOVED lines=15> */
.L_x_77:


//--------------------- .nv.global.init           --------------------------
	.section	.nv.global.init,"aw",@progbits
	.align	8
.nv.global.init:
	.type		_ZTV10BaseDevice,@object
	.size		_ZTV10BaseDevice,(_ZTV10Sub2Device - _ZTV10BaseDevice)
_ZTV10BaseDevice:
        /*0000*/ 	.byte	0x00, 0x00, 0x00, 0x00, 0x00, 0x00, 0x00, 0x00, 0x00, 0x00, 0x00, 0x00, 0x00, 0x00, 0x00, 0x00
        /*0010*/ 	.byte	0x38, 0x00, 0x00, 0x00, 0x00, 0x00, 0x00, 0x00, 0x40, 0x00, 0x00, 0x00, 0x00, 0x00, 0x00, 0x00
        /*0020*/ 	.byte	0x00, 0x00, 0x00, 0x00, 0x00, 0x00, 0x00, 0x00
	.type		_ZTV10Sub2Device,@object
	.size		_ZTV10Sub2Device,(_ZTV10Sub1Device - _ZTV10Sub2Device)
_ZTV10Sub2Device:
        /*0028*/ 	.byte	0x00, 0x00, 0x00, 0x00, 0x00, 0x00, 0x00, 0x00, 0x00, 0x00, 0x00, 0x00, 0x00, 0x00, 0x00, 0x00
        /*0038*/ 	.byte	0x20, 0x00, 0x00, 0x00, 0x00, 0x00, 0x00, 0x00, 0x28, 0x00, 0x00, 0x00, 0x00, 0x00, 0x00, 0x00
        /*0048*/ 	.byte	0x30, 0x00, 0x00, 0x00, 0x00, 0x00, 0x00, 0x00
	.type		_ZTV10Sub1Device,@object
	.size		_ZTV10Sub1Device,($str$1 - _ZTV10Sub1Device)
_ZTV10Sub1Device:
        /*0050*/ 	.byte	0x00, 0x00, 0x00, 0x00, 0x00, 0x00, 0x00, 0x00, 0x00, 0x00, 0x00, 0x00, 0x00, 0x00, 0x00, 0x00
        /*0060*/ 	.byte	0x08, 0x00, 0x00, 0x00, 0x00, 0x00, 0x00, 0x00, 0x10, 0x00, 0x00, 0x00, 0x00, 0x00, 0x00, 0x00
        /*0070*/ 	.byte	0x18, 0x00, 0x00, 0x00, 0x00, 0x00, 0x00, 0x00
	.type		$str$1,@object
	.size		$str$1,($str - $str$1)
$str$1:
        /*0078*/ 	.byte	0x68, 0x65, 0x6c, 0x6c, 0x6f, 0x20, 0x32, 0x3a, 0x20, 0x25, 0x63, 0x21, 0x0a, 0x00
	.type		$str,@object
	.size		$str,(.L_3 - $str)
$str:
        /*0086*/ 	.byte	0x68, 0x65, 0x6c, 0x6c, 0x6f, 0x20, 0x31, 0x3a, 0x20, 0x25, 0x64, 0x21, 0x0a, 0x00
.L_3:


//--------------------- .nv.shared.reserved.0     --------------------------
	.section	.nv.shared.reserved.0,"aw",@nobits
	.weak		__nv_reservedSMEM_offset_0_alias
	.size		__nv_reservedSMEM_offset_0_alias, 0, 64
	.other		__nv_reservedSMEM_offset_0_alias,@"STO_CUDA_RESERVED_SHARED STV_DEFAULT"
__nv_reservedSMEM_offset_0_alias:
	.zero		0
	.zero		64


//--------------------- .nv.constant0._Z11create_sub1PP10BaseDevicei --------------------------
	.section	.nv.constant0._Z11create_sub1PP10BaseDevicei,"a",@progbits
	.sectionflags	@""
	.align	4
.nv.constant0._Z11create_sub1PP10BaseDevicei:
	.zero		908


//--------------------- .nv.constant0._Z6runnerPP10BaseDevicei --------------------------
	.section	.nv.constant0._Z6runnerPP10BaseDevicei,"a",@progbits
	.sectionflags	@""
	.align	4
.nv.constant0._Z6runnerPP10BaseDevicei:
	.zero		908


//--------------------- .nv.constant0._Z11create_sub2PP10BaseDevicec --------------------------
	.section	.nv.constant0._Z11create_sub2PP10BaseDevicec,"a",@progbits
	.sectionflags	@""
	.align	4
.nv.constant0._Z11create_sub2PP10BaseDevicec:
	.zero		905


//--------------------- SYMBOLS --------------------------

	.type		.nv.reservedSmem.offset0,@object
	.size		.nv.reservedSmem.offset0,0x4
	.type		vprintf,@function
	.type		malloc,@function
	.type		free,@function
